//
// Generated by NVIDIA NVVM Compiler
//
// Compiler Build ID: CL-36424714
// Cuda compilation tools, release 13.0, V13.0.88
// Based on NVVM 20.0.0
//

.version 9.0
.target sm_100
.address_size 64

	// .globl	_Z21DotFeatureInteractionILi2EEviii5ParamI6__halfXT_EE
.extern .shared .align 16 .b8 shared_buf[];

.visible .entry _Z21DotFeatureInteractionILi2EEviii5ParamI6__halfXT_EE(
	.param .u32 _Z21DotFeatureInteractionILi2EEviii5ParamI6__halfXT_EE_param_0,
	.param .u32 _Z21DotFeatureInteractionILi2EEviii5ParamI6__halfXT_EE_param_1,
	.param .u32 _Z21DotFeatureInteractionILi2EEviii5ParamI6__halfXT_EE_param_2,
	.param .align 8 .b8 _Z21DotFeatureInteractionILi2EEviii5ParamI6__halfXT_EE_param_3[48]
)
{
	.reg .pred 	%p<35>;
	.reg .b16 	%rs<85>;
	.reg .b32 	%r<253>;
	.reg .b32 	%f<76>;
	.reg .b64 	%rd<78>;

	ld.param.u32 	%r80, [_Z21DotFeatureInteractionILi2EEviii5ParamI6__halfXT_EE_param_3+40];
	ld.param.u64 	%rd10, [_Z21DotFeatureInteractionILi2EEviii5ParamI6__halfXT_EE_param_3+32];
	ld.param.u32 	%r73, [_Z21DotFeatureInteractionILi2EEviii5ParamI6__halfXT_EE_param_0];
	ld.param.u64 	%rd9, [_Z21DotFeatureInteractionILi2EEviii5ParamI6__halfXT_EE_param_3+8];
	ld.param.u64 	%rd8, [_Z21DotFeatureInteractionILi2EEviii5ParamI6__halfXT_EE_param_3];
	ld.param.u32 	%r74, [_Z21DotFeatureInteractionILi2EEviii5ParamI6__halfXT_EE_param_1];
	ld.param.u32 	%r75, [_Z21DotFeatureInteractionILi2EEviii5ParamI6__halfXT_EE_param_2];
	ld.param.v2.u32 	{%r78, %r79}, [_Z21DotFeatureInteractionILi2EEviii5ParamI6__halfXT_EE_param_3+24];
	ld.param.v2.u32 	{%r76, %r77}, [_Z21DotFeatureInteractionILi2EEviii5ParamI6__halfXT_EE_param_3+16];
	cvta.to.global.u64 	%rd1, %rd8;
	cvta.to.global.u64 	%rd2, %rd9;
	mov.u32 	%r232, %ctaid.x;
	setp.ge.s32 	%p1, %r232, %r73;
	@%p1 bra 	$L__BB0_51;
	mov.u32 	%r2, %tid.y;
	mov.u32 	%r3, %tid.x;
	mov.u32 	%r4, %ntid.x;
	mad.lo.s32 	%r5, %r2, %r4, %r3;
	mov.u32 	%r86, %ntid.y;
	mul.lo.s32 	%r6, %r4, %r86;
	cvt.s64.s32 	%rd3, %r74;
	shl.b32 	%r87, %r2, 6;
	mov.u32 	%r88, shared_buf;
	add.s32 	%r7, %r88, %r87;
	mad.lo.s32 	%r8, %r2, 5056, %r7;
$L__BB0_2:
	setp.ne.s32 	%p2, %r2, 0;
	bar.sync 	0;
	@%p2 bra 	$L__BB0_33;
	setp.lt.s32 	%p3, %r80, 1;
	@%p3 bra 	$L__BB0_21;
	setp.gt.s32 	%p4, %r76, 0;
	mul.lo.s32 	%r12, %r232, %r75;
	mul.lo.s32 	%r89, %r12, %r76;
	cvt.s64.s32 	%rd4, %r89;
	@%p4 bra 	$L__BB0_5;
	bra.uni 	$L__BB0_12;
$L__BB0_5:
	setp.lt.s32 	%p5, %r76, 4;
	mov.b32 	%r239, 0;
	@%p5 bra 	$L__BB0_8;
	mad.lo.s32 	%r235, %r75, 3, %r3;
	shl.b32 	%r91, %r75, 1;
	add.s32 	%r236, %r3, %r91;
	add.s32 	%r237, %r3, %r75;
	shl.b32 	%r92, %r3, 3;
	mad.lo.s32 	%r93, %r78, 272, %r92;
	mov.u32 	%r94, shared_buf;
	add.s32 	%r95, %r93, %r94;
	add.s32 	%r233, %r95, 544;
	and.b32  	%r239, %r76, 2147483644;
	neg.s32 	%r238, %r239;
	mov.u32 	%r234, %r3;
$L__BB0_7:
	.pragma "nounroll";
	cvt.s64.s32 	%rd11, %r234;
	add.s64 	%rd12, %rd11, %rd4;
	shl.b64 	%rd13, %rd12, 3;
	add.s64 	%rd14, %rd1, %rd13;
	ld.global.v4.u16 	{%rs6, %rs7, %rs8, %rs9}, [%rd14];
	st.shared.v4.u16 	[%r233+-544], {%rs6, %rs7, %rs8, %rs9};
	cvt.s64.s32 	%rd15, %r237;
	add.s64 	%rd16, %rd15, %rd4;
	shl.b64 	%rd17, %rd16, 3;
	add.s64 	%rd18, %rd1, %rd17;
	ld.global.v4.u16 	{%rs10, %rs11, %rs12, %rs13}, [%rd18];
	st.shared.v4.u16 	[%r233+-272], {%rs10, %rs11, %rs12, %rs13};
	cvt.s64.s32 	%rd19, %r236;
	add.s64 	%rd20, %rd19, %rd4;
	shl.b64 	%rd21, %rd20, 3;
	add.s64 	%rd22, %rd1, %rd21;
	ld.global.v4.u16 	{%rs14, %rs15, %rs16, %rs17}, [%rd22];
	st.shared.v4.u16 	[%r233], {%rs14, %rs15, %rs16, %rs17};
	cvt.s64.s32 	%rd23, %r235;
	add.s64 	%rd24, %rd23, %rd4;
	shl.b64 	%rd25, %rd24, 3;
	add.s64 	%rd26, %rd1, %rd25;
	ld.global.v4.u16 	{%rs18, %rs19, %rs20, %rs21}, [%rd26];
	st.shared.v4.u16 	[%r233+272], {%rs18, %rs19, %rs20, %rs21};
	add.s32 	%r238, %r238, 4;
	shl.b32 	%r97, %r75, 2;
	add.s32 	%r237, %r237, %r97;
	add.s32 	%r236, %r236, %r97;
	add.s32 	%r235, %r235, %r97;
	add.s32 	%r234, %r234, %r97;
	add.s32 	%r233, %r233, 1088;
	setp.ne.s32 	%p6, %r238, 0;
	@%p6 bra 	$L__BB0_7;
$L__BB0_8:
	and.b32  	%r32, %r76, 3;
	setp.eq.s32 	%p7, %r32, 0;
	@%p7 bra 	$L__BB0_12;
	setp.eq.s32 	%p8, %r32, 1;
	add.s32 	%r98, %r239, %r78;
	mad.lo.s32 	%r99, %r98, 34, %r3;
	shl.b32 	%r100, %r99, 3;
	mov.u32 	%r101, shared_buf;
	add.s32 	%r33, %r101, %r100;
	mad.lo.s32 	%r34, %r239, %r75, %r3;
	cvt.s64.s32 	%rd27, %r34;
	add.s64 	%rd28, %rd27, %rd4;
	shl.b64 	%rd29, %rd28, 3;
	add.s64 	%rd30, %rd1, %rd29;
	ld.global.v4.u16 	{%rs22, %rs23, %rs24, %rs25}, [%rd30];
	st.shared.v4.u16 	[%r33], {%rs22, %rs23, %rs24, %rs25};
	@%p8 bra 	$L__BB0_12;
	setp.eq.s32 	%p9, %r32, 2;
	add.s32 	%r35, %r34, %r75;
	cvt.s64.s32 	%rd31, %r35;
	add.s64 	%rd32, %rd31, %rd4;
	shl.b64 	%rd33, %rd32, 3;
	add.s64 	%rd34, %rd1, %rd33;
	ld.global.v4.u16 	{%rs26, %rs27, %rs28, %rs29}, [%rd34];
	st.shared.v4.u16 	[%r33+272], {%rs26, %rs27, %rs28, %rs29};
	@%p9 bra 	$L__BB0_12;
	add.s32 	%r102, %r35, %r75;
	cvt.s64.s32 	%rd35, %r102;
	add.s64 	%rd36, %rd35, %rd4;
	shl.b64 	%rd37, %rd36, 3;
	add.s64 	%rd38, %rd1, %rd37;
	ld.global.v4.u16 	{%rs30, %rs31, %rs32, %rs33}, [%rd38];
	st.shared.v4.u16 	[%r33+544], {%rs30, %rs31, %rs32, %rs33};
$L__BB0_12:
	setp.eq.s32 	%p10, %r80, 1;
	@%p10 bra 	$L__BB0_21;
	setp.lt.s32 	%p11, %r77, 1;
	mul.lo.s32 	%r103, %r12, %r77;
	cvt.s64.s32 	%rd5, %r103;
	@%p11 bra 	$L__BB0_21;
	setp.lt.s32 	%p12, %r77, 4;
	mov.b32 	%r241, 0;
	@%p12 bra 	$L__BB0_17;
	mov.b32 	%r240, 0;
$L__BB0_16:
	.pragma "nounroll";
	add.s32 	%r106, %r240, %r79;
	mad.lo.s32 	%r107, %r106, 34, %r3;
	shl.b32 	%r108, %r107, 3;
	mov.u32 	%r109, shared_buf;
	add.s32 	%r110, %r109, %r108;
	mad.lo.s32 	%r111, %r240, %r75, %r3;
	cvt.s64.s32 	%rd39, %r111;
	add.s64 	%rd40, %rd39, %rd5;
	shl.b64 	%rd41, %rd40, 3;
	add.s64 	%rd42, %rd2, %rd41;
	ld.global.v4.u16 	{%rs34, %rs35, %rs36, %rs37}, [%rd42];
	st.shared.v4.u16 	[%r110], {%rs34, %rs35, %rs36, %rs37};
	add.s32 	%r112, %r111, %r75;
	cvt.s64.s32 	%rd43, %r112;
	add.s64 	%rd44, %rd43, %rd5;
	shl.b64 	%rd45, %rd44, 3;
	add.s64 	%rd46, %rd2, %rd45;
	ld.global.v4.u16 	{%rs38, %rs39, %rs40, %rs41}, [%rd46];
	st.shared.v4.u16 	[%r110+272], {%rs38, %rs39, %rs40, %rs41};
	add.s32 	%r113, %r112, %r75;
	cvt.s64.s32 	%rd47, %r113;
	add.s64 	%rd48, %rd47, %rd5;
	shl.b64 	%rd49, %rd48, 3;
	add.s64 	%rd50, %rd2, %rd49;
	ld.global.v4.u16 	{%rs42, %rs43, %rs44, %rs45}, [%rd50];
	st.shared.v4.u16 	[%r110+544], {%rs42, %rs43, %rs44, %rs45};
	add.s32 	%r114, %r113, %r75;
	cvt.s64.s32 	%rd51, %r114;
	add.s64 	%rd52, %rd51, %rd5;
	shl.b64 	%rd53, %rd52, 3;
	add.s64 	%rd54, %rd2, %rd53;
	ld.global.v4.u16 	{%rs46, %rs47, %rs48, %rs49}, [%rd54];
	st.shared.v4.u16 	[%r110+816], {%rs46, %rs47, %rs48, %rs49};
	add.s32 	%r240, %r240, 4;
	and.b32  	%r241, %r77, 2147483644;
	setp.ne.s32 	%p13, %r240, %r241;
	@%p13 bra 	$L__BB0_16;
$L__BB0_17:
	and.b32  	%r42, %r77, 3;
	setp.eq.s32 	%p14, %r42, 0;
	@%p14 bra 	$L__BB0_21;
	setp.eq.s32 	%p15, %r42, 1;
	add.s32 	%r115, %r241, %r79;
	mad.lo.s32 	%r116, %r115, 34, %r3;
	shl.b32 	%r117, %r116, 3;
	mov.u32 	%r118, shared_buf;
	add.s32 	%r43, %r118, %r117;
	mad.lo.s32 	%r44, %r241, %r75, %r3;
	cvt.s64.s32 	%rd55, %r44;
	add.s64 	%rd56, %rd55, %rd5;
	shl.b64 	%rd57, %rd56, 3;
	add.s64 	%rd58, %rd2, %rd57;
	ld.global.v4.u16 	{%rs50, %rs51, %rs52, %rs53}, [%rd58];
	st.shared.v4.u16 	[%r43], {%rs50, %rs51, %rs52, %rs53};
	@%p15 bra 	$L__BB0_21;
	setp.eq.s32 	%p16, %r42, 2;
	add.s32 	%r45, %r44, %r75;
	cvt.s64.s32 	%rd59, %r45;
	add.s64 	%rd60, %rd59, %rd5;
	shl.b64 	%rd61, %rd60, 3;
	add.s64 	%rd62, %rd2, %rd61;
	ld.global.v4.u16 	{%rs54, %rs55, %rs56, %rs57}, [%rd62];
	st.shared.v4.u16 	[%r43+272], {%rs54, %rs55, %rs56, %rs57};
	@%p16 bra 	$L__BB0_21;
	add.s32 	%r119, %r45, %r75;
	cvt.s64.s32 	%rd63, %r119;
	add.s64 	%rd64, %rd63, %rd5;
	shl.b64 	%rd65, %rd64, 3;
	add.s64 	%rd66, %rd2, %rd65;
	ld.global.v4.u16 	{%rs58, %rs59, %rs60, %rs61}, [%rd66];
	st.shared.v4.u16 	[%r43+544], {%rs58, %rs59, %rs60, %rs61};
$L__BB0_21:
	setp.ge.s32 	%p17, %r3, %r75;
	mov.b32 	%r120, 0;
	// begin inline asm
	cvt.rn.f16.s32 %rs62, %r120;
	// end inline asm
	mov.u32 	%r242, %r3;
	@%p17 bra 	$L__BB0_33;
$L__BB0_22:
	shl.b32 	%r121, %r242, 3;
	mov.u32 	%r122, shared_buf;
	add.s32 	%r123, %r122, %r121;
	mov.b32 	%r47, {%rs62, %rs62};
	st.shared.v4.u16 	[%r123+7344], {%rs62, %rs62, %rs62, %rs62};
	add.s32 	%r242, %r242, %r4;
	setp.lt.s32 	%p18, %r242, %r75;
	@%p18 bra 	$L__BB0_22;
	mov.b32 	{%rs63, %rs64}, %r47;
	mov.u32 	%r243, %r3;
$L__BB0_24:
	shl.b32 	%r124, %r243, 3;
	add.s32 	%r126, %r122, %r124;
	st.shared.v4.u16 	[%r126+7616], {%rs63, %rs64, %rs63, %rs64};
	add.s32 	%r243, %r243, %r4;
	setp.lt.s32 	%p19, %r243, %r75;
	@%p19 bra 	$L__BB0_24;
	mov.u32 	%r244, %r3;
$L__BB0_26:
	shl.b32 	%r127, %r244, 3;
	add.s32 	%r129, %r122, %r127;
	st.shared.v4.u16 	[%r129+7888], {%rs63, %rs64, %rs63, %rs64};
	add.s32 	%r244, %r244, %r4;
	setp.lt.s32 	%p20, %r244, %r75;
	@%p20 bra 	$L__BB0_26;
	mov.u32 	%r245, %r3;
$L__BB0_28:
	shl.b32 	%r130, %r245, 3;
	add.s32 	%r132, %r122, %r130;
	st.shared.v4.u16 	[%r132+8160], {%rs63, %rs64, %rs63, %rs64};
	add.s32 	%r245, %r245, %r4;
	setp.lt.s32 	%p21, %r245, %r75;
	@%p21 bra 	$L__BB0_28;
	mov.u32 	%r246, %r3;
$L__BB0_30:
	shl.b32 	%r133, %r246, 3;
	add.s32 	%r135, %r122, %r133;
	st.shared.v4.u16 	[%r135+8432], {%rs63, %rs64, %rs63, %rs64};
	add.s32 	%r246, %r246, %r4;
	setp.lt.s32 	%p22, %r246, %r75;
	@%p22 bra 	$L__BB0_30;
	mul.lo.s32 	%r136, %r232, 120;
	cvt.s64.s32 	%rd6, %r136;
	mov.u32 	%r247, %r3;
$L__BB0_32:
	cvt.s64.s32 	%rd67, %r247;
	add.s64 	%rd68, %rd67, %rd6;
	cvta.to.global.u64 	%rd69, %rd10;
	shl.b64 	%rd70, %rd68, 3;
	add.s64 	%rd71, %rd69, %rd70;
	shl.b32 	%r137, %r247, 3;
	add.s32 	%r139, %r122, %r137;
	ld.shared.v4.u16 	{%rs79, %rs80, %rs81, %rs82}, [%r139];
	st.global.v4.u16 	[%rd71], {%rs79, %rs80, %rs81, %rs82};
	add.s32 	%r247, %r247, %r4;
	setp.lt.s32 	%p23, %r247, %r75;
	@%p23 bra 	$L__BB0_32;
$L__BB0_33:
	setp.gt.u32 	%p24, %r5, 1279;
	bar.sync 	0;
	bar.sync 	0;
	mov.b32 	%r140, 136;
	wmma.load.a.sync.aligned.row.m16n16k16.shared.f16 	{%r141, %r142, %r143, %r144, %r145, %r146, %r147, %r148}, [%r7], %r140;
	wmma.load.b.sync.aligned.col.m16n16k16.shared.f16 	{%r149, %r150, %r151, %r152, %r153, %r154, %r155, %r156}, [%r7], %r140;
	add.s32 	%r157, %r7, 4352;
	wmma.load.a.sync.aligned.row.m16n16k16.shared.f16 	{%r158, %r159, %r160, %r161, %r162, %r163, %r164, %r165}, [%r157], %r140;
	wmma.load.b.sync.aligned.col.m16n16k16.shared.f16 	{%r166, %r167, %r168, %r169, %r170, %r171, %r172, %r173}, [%r157], %r140;
	mov.f32 	%f1, 0f00000000;
	wmma.mma.sync.aligned.row.col.m16n16k16.f32.f32 {%f2, %f3, %f4, %f5, %f6, %f7, %f8, %f9}, {%r141, %r142, %r143, %r144, %r145, %r146, %r147, %r148}, {%r149, %r150, %r151, %r152, %r153, %r154, %r155, %r156}, {%f1, %f1, %f1, %f1, %f1, %f1, %f1, %f1};
	wmma.mma.sync.aligned.row.col.m16n16k16.f32.f32 {%f10, %f11, %f12, %f13, %f14, %f15, %f16, %f17}, {%r141, %r142, %r143, %r144, %r145, %r146, %r147, %r148}, {%r166, %r167, %r168, %r169, %r170, %r171, %r172, %r173}, {%f1, %f1, %f1, %f1, %f1, %f1, %f1, %f1};
	wmma.mma.sync.aligned.row.col.m16n16k16.f32.f32 {%f18, %f19, %f20, %f21, %f22, %f23, %f24, %f25}, {%r158, %r159, %r160, %r161, %r162, %r163, %r164, %r165}, {%r149, %r150, %r151, %r152, %r153, %r154, %r155, %r156}, {%f1, %f1, %f1, %f1, %f1, %f1, %f1, %f1};
	wmma.mma.sync.aligned.row.col.m16n16k16.f32.f32 {%f26, %f27, %f28, %f29, %f30, %f31, %f32, %f33}, {%r158, %r159, %r160, %r161, %r162, %r163, %r164, %r165}, {%r166, %r167, %r168, %r169, %r170, %r171, %r172, %r173}, {%f1, %f1, %f1, %f1, %f1, %f1, %f1, %f1};
	add.s32 	%r174, %r7, 32;
	wmma.load.a.sync.aligned.row.m16n16k16.shared.f16 	{%r175, %r176, %r177, %r178, %r179, %r180, %r181, %r182}, [%r174], %r140;
	wmma.load.b.sync.aligned.col.m16n16k16.shared.f16 	{%r183, %r184, %r185, %r186, %r187, %r188, %r189, %r190}, [%r174], %r140;
	add.s32 	%r191, %r7, 4384;
	wmma.load.a.sync.aligned.row.m16n16k16.shared.f16 	{%r192, %r193, %r194, %r195, %r196, %r197, %r198, %r199}, [%r191], %r140;
	wmma.load.b.sync.aligned.col.m16n16k16.shared.f16 	{%r200, %r201, %r202, %r203, %r204, %r205, %r206, %r207}, [%r191], %r140;
	wmma.mma.sync.aligned.row.col.m16n16k16.f32.f32 {%f34, %f35, %f36, %f37, %f38, %f39, %f40, %f41}, {%r175, %r176, %r177, %r178, %r179, %r180, %r181, %r182}, {%r183, %r184, %r185, %r186, %r187, %r188, %r189, %r190}, {%f2, %f3, %f4, %f5, %f6, %f7, %f8, %f9};
	wmma.mma.sync.aligned.row.col.m16n16k16.f32.f32 {%f42, %f43, %f44, %f45, %f46, %f47, %f48, %f49}, {%r175, %r176, %r177, %r178, %r179, %r180, %r181, %r182}, {%r200, %r201, %r202, %r203, %r204, %r205, %r206, %r207}, {%f10, %f11, %f12, %f13, %f14, %f15, %f16, %f17};
	wmma.mma.sync.aligned.row.col.m16n16k16.f32.f32 {%f50, %f51, %f52, %f53, %f54, %f55, %f56, %f57}, {%r192, %r193, %r194, %r195, %r196, %r197, %r198, %r199}, {%r183, %r184, %r185, %r186, %r187, %r188, %r189, %r190}, {%f18, %f19, %f20, %f21, %f22, %f23, %f24, %f25};
	wmma.mma.sync.aligned.row.col.m16n16k16.f32.f32 {%f58, %f59, %f60, %f61, %f62, %f63, %f64, %f65}, {%r192, %r193, %r194, %r195, %r196, %r197, %r198, %r199}, {%r200, %r201, %r202, %r203, %r204, %r205, %r206, %r207}, {%f26, %f27, %f28, %f29, %f30, %f31, %f32, %f33};
	mov.b32 	%r208, 40;
	wmma.store.d.sync.aligned.row.m16n16k16.shared.f32 	[%r8], {%f34, %f35, %f36, %f37, %f38, %f39, %f40, %f41}, %r208;
	add.s32 	%r209, %r8, 64;
	wmma.store.d.sync.aligned.row.m16n16k16.shared.f32 	[%r209], {%f42, %f43, %f44, %f45, %f46, %f47, %f48, %f49}, %r208;
	add.s32 	%r210, %r8, 2560;
	wmma.store.d.sync.aligned.row.m16n16k16.shared.f32 	[%r210], {%f50, %f51, %f52, %f53, %f54, %f55, %f56, %f57}, %r208;
	add.s32 	%r211, %r8, 2624;
	wmma.store.d.sync.aligned.row.m16n16k16.shared.f32 	[%r211], {%f58, %f59, %f60, %f61, %f62, %f63, %f64, %f65}, %r208;
	bar.sync 	0;
	@%p24 bra 	$L__BB0_40;
	mov.u32 	%r248, %r5;
$L__BB0_35:
	shl.b32 	%r212, %r248, 2;
	mov.u32 	%r213, shared_buf;
	add.s32 	%r214, %r213, %r212;
	ld.shared.f32 	%f66, [%r214+5120];
	ld.shared.f32 	%f67, [%r214];
	add.f32 	%f68, %f66, %f67;
	st.shared.f32 	[%r214], %f68;
	add.s32 	%r248, %r248, %r6;
	setp.lt.u32 	%p25, %r248, 1280;
	@%p25 bra 	$L__BB0_35;
	mov.u32 	%r249, %r5;
$L__BB0_37:
	shl.b32 	%r215, %r249, 2;
	add.s32 	%r217, %r213, %r215;
	ld.shared.f32 	%f69, [%r217+10240];
	ld.shared.f32 	%f70, [%r217];
	add.f32 	%f71, %f69, %f70;
	st.shared.f32 	[%r217], %f71;
	add.s32 	%r249, %r249, %r6;
	setp.lt.u32 	%p26, %r249, 1280;
	@%p26 bra 	$L__BB0_37;
	mov.u32 	%r250, %r5;
$L__BB0_39:
	shl.b32 	%r218, %r250, 2;
	add.s32 	%r220, %r213, %r218;
	ld.shared.f32 	%f72, [%r220+15360];
	ld.shared.f32 	%f73, [%r220];
	add.f32 	%f74, %f72, %f73;
	st.shared.f32 	[%r220], %f74;
	add.s32 	%r250, %r250, %r6;
	setp.lt.u32 	%p27, %r250, 1280;
	@%p27 bra 	$L__BB0_39;
$L__BB0_40:
	setp.ne.s32 	%p28, %r2, 0;
	bar.sync 	0;
	@%p28 bra 	$L__BB0_50;
	mul.lo.s32 	%r222, %r232, 480;
	cvta.to.global.u64 	%rd72, %rd10;
	mul.wide.s32 	%rd73, %r222, 2;
	add.s64 	%rd7, %rd72, %rd73;
	mov.b32 	%r251, 0;
$L__BB0_42:
	setp.gt.u32 	%p29, %r3, 31;
	@%p29 bra 	$L__BB0_47;
	add.s32 	%r223, %r251, -1;
	mul.lo.s32 	%r224, %r223, %r251;
	shr.u32 	%r67, %r224, 1;
	mul.lo.s32 	%r68, %r251, 40;
	mov.u32 	%r252, %r3;
$L__BB0_44:
	setp.ge.u32 	%p30, %r252, %r251;
	@%p30 bra 	$L__BB0_46;
	add.s32 	%r225, %r252, %r67;
	add.s32 	%r226, %r252, %r68;
	shl.b32 	%r227, %r226, 2;
	mov.u32 	%r228, shared_buf;
	add.s32 	%r229, %r228, %r227;
	ld.shared.f32 	%f75, [%r229];
	// begin inline asm
	{  cvt.rn.f16.f32 %rs83, %f75;}

	// end inline asm
	cvt.u64.u32 	%rd74, %r225;
	add.s64 	%rd75, %rd74, %rd3;
	shl.b64 	%rd76, %rd75, 1;
	add.s64 	%rd77, %rd7, %rd76;
	st.global.u16 	[%rd77], %rs83;
$L__BB0_46:
	add.s32 	%r252, %r252, %r4;
	setp.lt.u32 	%p31, %r252, 32;
	@%p31 bra 	$L__BB0_44;
$L__BB0_47:
	add.s32 	%r251, %r251, 1;
	setp.ne.s32 	%p32, %r251, 32;
	@%p32 bra 	$L__BB0_42;
	setp.ne.s32 	%p33, %r3, 0;
	@%p33 bra 	$L__BB0_50;
	mov.b32 	%r230, 0;
	// begin inline asm
	cvt.rn.f16.s32 %rs84, %r230;
	// end inline asm
	st.global.u16 	[%rd7+958], %rs84;
$L__BB0_50:
	bar.sync 	0;
	mov.u32 	%r231, %nctaid.x;
	add.s32 	%r232, %r232, %r231;
	setp.lt.s32 	%p34, %r232, %r73;
	@%p34 bra 	$L__BB0_2;
$L__BB0_51:
	ret;

}


// ===== COMPILED SASS (sm_100) =====

	.target	sm_100

	.elftype	@"ET_EXEC"


//--------------------- .note.nv.tkinfo           --------------------------
	.section	.note.nv.tkinfo,"",@"SHT_NOTE"
	.sectionflags	@"SHF_NOTE_NV_TKINFO"
	.tkinfo
        /*0018*/ 	.word	0x00000002
        /*0030*/ 	.string	""
        /*0030*/ 	.string	"ptxas"
        /*0030*/ 	.string	"Cuda compilation tools, release 13.0, V13.0.88"
        /*0030*/ 	.string	"Build cuda_13.0.r13.0/compiler.36424714_0"
        /*0030*/ 	.string	"-arch sm_100 -m 64 "



//--------------------- .note.nv.cuinfo           --------------------------
	.section	.note.nv.cuinfo,"",@"SHT_NOTE"
	.sectionflags	@"SHF_NOTE_NV_CUINFO"
        /*0018*/ 	.short	0x0002
        /*001a*/ 	.short	0x0064
        /*001c*/ 	.short	0x0082
	.zero		2


//--------------------- .nv.info                  --------------------------
	.section	.nv.info,"",@"SHT_CUDA_INFO"
	.align	4


	//----- nvinfo : EIATTR_REGCOUNT
	.align		4
        /*0000*/ 	.byte	0x04, 0x2f
        /*0002*/ 	.short	(.L_1 - .L_0)
	.align		4
.L_0:
        /*0004*/ 	.word	index@(_Z21DotFeatureInteractionILi2EEviii5ParamI6__halfXT_EE)
        /*0008*/ 	.word	0x00000038


	//----- nvinfo : EIATTR_FRAME_SIZE
	.align		4
.L_1:
        /*000c*/ 	.byte	0x04, 0x11
        /*000e*/ 	.short	(.L_3 - .L_2)
	.align		4
.L_2:
        /*0010*/ 	.word	index@(_Z21DotFeatureInteractionILi2EEviii5ParamI6__halfXT_EE)
        /*0014*/ 	.word	0x00000000


	//----- nvinfo : EIATTR_MIN_STACK_SIZE
	.align		4
.L_3:
        /*0018*/ 	.byte	0x04, 0x12
        /*001a*/ 	.short	(.L_5 - .L_4)
	.align		4
.L_4:
        /*001c*/ 	.word	index@(_Z21DotFeatureInteractionILi2EEviii5ParamI6__halfXT_EE)
        /*0020*/ 	.word	0x00000000
.L_5:


//--------------------- .nv.compat                --------------------------
	.section	.nv.compat,"",@"SHT_CUDA_COMPAT_INFO"
	.align	4
        /*0000*/ 	.byte	0x02, 0x09, 0x00, 0x00, 0x02, 0x02, 0x01, 0x00, 0x02, 0x05, 0x05, 0x00, 0x03, 0x07, 0x01, 0x01
        /*0010*/ 	.byte	0x02, 0x03, 0x00, 0x00, 0x02, 0x06, 0x01, 0x00, 0x04, 0x0b, 0x08, 0x00, 0x09, 0x00, 0x00, 0x00
        /*0020*/ 	.byte	0x00, 0x00, 0x00, 0x00


//--------------------- .nv.info._Z21DotFeatureInteractionILi2EEviii5ParamI6__halfXT_EE --------------------------
	.section	.nv.info._Z21DotFeatureInteractionILi2EEviii5ParamI6__halfXT_EE,"",@"SHT_CUDA_INFO"
	.sectionflags	@""
	.align	4


	//----- nvinfo : EIATTR_CUDA_API_VERSION
	.align		4
        /*0000*/ 	.byte	0x04, 0x37
        /*0002*/ 	.short	(.L_7 - .L_6)
.L_6:
        /*0004*/ 	.word	0x00000082


	//----- nvinfo : EIATTR_KPARAM_INFO
	.align		4
.L_7:
        /*0008*/ 	.byte	0x04, 0x17
        /*000a*/ 	.short	(.L_9 - .L_8)
.L_8:
        /*000c*/ 	.word	0x00000000
        /*0010*/ 	.short	0x0003
        /*0012*/ 	.short	0x0010
        /*0014*/ 	.byte	0x00, 0xf0, 0xc1, 0x00


	//----- nvinfo : EIATTR_KPARAM_INFO
	.align		4
.L_9:
        /*0018*/ 	.byte	0x04, 0x17
        /*001a*/ 	.short	(.L_11 - .L_10)
.L_10:
        /*001c*/ 	.word	0x00000000
        /*0020*/ 	.short	0x0002
        /*0022*/ 	.short	0x0008
        /*0024*/ 	.byte	0x00, 0xf0, 0x11, 0x00


	//----- nvinfo : EIATTR_KPARAM_INFO
	.align		4
.L_11:
        /*0028*/ 	.byte	0x04, 0x17
        /*002a*/ 	.short	(.L_13 - .L_12)
.L_12:
        /*002c*/ 	.word	0x00000000
        /*0030*/ 	.short	0x0001
        /*0032*/ 	.short	0x0004
        /*0034*/ 	.byte	0x00, 0xf0, 0x11, 0x00


	//----- nvinfo : EIATTR_KPARAM_INFO
	.align		4
.L_13:
        /*0038*/ 	.byte	0x04, 0x17
        /*003a*/ 	.short	(.L_15 - .L_14)
.L_14:
        /*003c*/ 	.word	0x00000000
        /*0040*/ 	.short	0x0000
        /*0042*/ 	.short	0x0000
        /*0044*/ 	.byte	0x00, 0xf0, 0x11, 0x00


	//----- nvinfo : EIATTR_SPARSE_MMA_MASK
	.align		4
.L_15:
        /*0048*/ 	.byte	0x03, 0x50
        /*004a*/ 	.short	0x0000


	//----- nvinfo : EIATTR_WMMA_USED
	.align		4
        /*004c*/ 	.byte	0x01, 0x2b
	.zero		2


	//----- nvinfo : EIATTR_MAXREG_COUNT
	.align		4
        /*0050*/ 	.byte	0x03, 0x1b
        /*0052*/ 	.short	0x00ff


	//----- nvinfo : EIATTR_NUM_BARRIERS
	.align		4
        /*0054*/ 	.byte	0x02, 0x4c
        /*0056*/ 	.byte	0x01
	.zero		1


	//----- nvinfo : EIATTR_MERCURY_ISA_VERSION
	.align		4
        /*0058*/ 	.byte	0x03, 0x5f
        /*005a*/ 	.short	0x0101


	//----- nvinfo : EIATTR_VRC_CTA_INIT_COUNT
	.align		4
        /*005c*/ 	.byte	0x02, 0x4a
	.zero		1
	.zero		1


	//----- nvinfo : EIATTR_EXIT_INSTR_OFFSETS
	.align		4
        /*0060*/ 	.byte	0x04, 0x1c
        /*0062*/ 	.short	(.L_17 - .L_16)


	//   ....[0]....
.L_16:
        /*0064*/ 	.word	0x00000040


	//   ....[1]....
        /*0068*/ 	.word	0x00001a80


	//----- nvinfo : EIATTR_CRS_STACK_SIZE
	.align		4
.L_17:
        /*006c*/ 	.byte	0x04, 0x1e
        /*006e*/ 	.short	(.L_19 - .L_18)
.L_18:
        /*0070*/ 	.word	0x00000000


	//----- nvinfo : EIATTR_CBANK_PARAM_SIZE
	.align		4
.L_19:
        /*0074*/ 	.byte	0x03, 0x19
        /*0076*/ 	.short	0x0040


	//----- nvinfo : EIATTR_PARAM_CBANK
	.align		4
        /*0078*/ 	.byte	0x04, 0x0a
        /*007a*/ 	.short	(.L_21 - .L_20)
	.align		4
.L_20:
        /*007c*/ 	.word	index@(.nv.constant0._Z21DotFeatureInteractionILi2EEviii5ParamI6__halfXT_EE)
        /*0080*/ 	.short	0x0380
        /*0082*/ 	.short	0x0040


	//----- nvinfo : EIATTR_SW_WAR
	.align		4
.L_21:
        /*0084*/ 	.byte	0x04, 0x36
        /*0086*/ 	.short	(.L_23 - .L_22)
.L_22:
        /*0088*/ 	.word	0x00000008
.L_23:


//--------------------- .nv.callgraph             --------------------------
	.section	.nv.callgraph,"",@"SHT_CUDA_CALLGRAPH"
	.align	4
	.sectionentsize	8
	.align		4
        /*0000*/ 	.word	0x00000000
	.align		4
        /*0004*/ 	.word	0xffffffff
	.align		4
        /*0008*/ 	.word	0x00000000
	.align		4
        /*000c*/ 	.word	0xfffffffe
	.align		4
        /*0010*/ 	.word	0x00000000
	.align		4
        /*0014*/ 	.word	0xfffffffd
	.align		4
        /*0018*/ 	.word	0x00000000
	.align		4
        /*001c*/ 	.word	0xfffffffc


//--------------------- .text._Z21DotFeatureInteractionILi2EEviii5ParamI6__halfXT_EE --------------------------
	.section	.text._Z21DotFeatureInteractionILi2EEviii5ParamI6__halfXT_EE,"ax",@progbits
	.align	128
        .global         _Z21DotFeatureInteractionILi2EEviii5ParamI6__halfXT_EE
        .type           _Z21DotFeatureInteractionILi2EEviii5ParamI6__halfXT_EE,@function
        .size           _Z21DotFeatureInteractionILi2EEviii5ParamI6__halfXT_EE,(.L_x_36 - _Z21DotFeatureInteractionILi2EEviii5ParamI6__halfXT_EE)
        .other          _Z21DotFeatureInteractionILi2EEviii5ParamI6__halfXT_EE,@"STO_CUDA_ENTRY STV_DEFAULT"
_Z21DotFeatureInteractionILi2EEviii5ParamI6__halfXT_EE:
.text._Z21DotFeatureInteractionILi2EEviii5ParamI6__halfXT_EE:
[----:B------:R-:W-:Y:S08]  /*0000*/  LDC R1, c[0x0][0x37c] ;  /* 0x0000df00ff017b82 */ /* 0x000ff00000000800 */
[----:B------:R-:W0:Y:S08]  /*0010*/  S2UR UR7, SR_CTAID.X ;  /* 0x00000000000779c3 */ /* 0x000e300000002500 */
[----:B------:R-:W0:Y:S02]  /*0020*/  LDC R0, c[0x0][0x380] ;  /* 0x0000e000ff007b82 */ /* 0x000e240000000800 */
[----:B0-----:R-:W-:-:S13]  /*0030*/  ISETP.LE.AND P0, PT, R0, UR7, PT ;  /* 0x0000000700007c0c */ /* 0x001fda000bf03270 */
[----:B------:R-:W-:Y:S05]  /*0040*/  @P0 EXIT ;  /* 0x000000000000094d */ /* 0x000fea0003800000 */
[----:B------:R-:W0:Y:S01]  /*0050*/  S2R R3, SR_TID.Y ;  /* 0x0000000000037919 */ /* 0x000e220000002200 */
[----:B------:R-:W1:Y:S01]  /*0060*/  S2UR UR5, SR_CgaCtaId ;  /* 0x00000000000579c3 */ /* 0x000e620000008800 */
[----:B------:R-:W2:Y:S01]  /*0070*/  LDCU UR8, c[0x0][0x360] ;  /* 0x00006c00ff0877ac */ /* 0x000ea20008000800 */
[----:B------:R-:W-:Y:S01]  /*0080*/  IMAD.U32 R51, RZ, RZ, UR7 ;  /* 0x00000007ff337e24 */ /* 0x000fe2000f8e00ff */
[----:B------:R-:W3:Y:S01]  /*0090*/  S2R R2, SR_TID.X ;  /* 0x0000000000027919 */ /* 0x000ee20000002100 */
[----:B------:R-:W2:Y:S04]  /*00a0*/  LDCU UR6, c[0x0][0x364] ;  /* 0x00006c80ff0677ac */ /* 0x000ea80008000800 */
[----:B------:R-:W4:Y:S01]  /*00b0*/  LDC R0, c[0x0][0x384] ;  /* 0x0000e100ff007b82 */ /* 0x000f220000000800 */
[----:B------:R-:W-:Y:S01]  /*00c0*/  UMOV UR4, 0x400 ;  /* 0x0000040000047882 */ /* 0x000fe20000000000 */
[----:B------:R-:W0:Y:S01]  /*00d0*/  LDCU.64 UR10, c[0x0][0x358] ;  /* 0x00006b00ff0a77ac */ /* 0x000e220008000a00 */
[----:B-1----:R-:W-:-:S02]  /*00e0*/  ULEA UR4, UR5, UR4, 0x18 ;  /* 0x0000000405047291 */ /* 0x002fc4000f8ec0ff */
[----:B--2---:R-:W-:-:S04]  /*00f0*/  UIMAD UR5, UR8, UR6, URZ ;  /* 0x00000006080572a4 */ /* 0x004fc8000f8e02ff */
[C---:B0-----:R-:W-:Y:S01]  /*0100*/  LEA R50, R3.reuse, UR4, 0x6 ;  /* 0x0000000403327c11 */ /* 0x041fe2000f8e30ff */
[----:B---3--:R-:W-:-:S04]  /*0110*/  IMAD R49, R3, UR8, R2 ;  /* 0x0000000803317c24 */ /* 0x008fc8000f8e0202 */
[----:B------:R-:W-:-:S07]  /*0120*/  IMAD R48, R3, 0x13c0, R50 ;  /* 0x000013c003307824 */ /* 0x000fce00078e0232 */
.L_x_34:
[----:B------:R-:W-:Y:S01]  /*0130*/  BAR.SYNC.DEFER_BLOCKING 0x0 ;  /* 0x0000000000007b1d */ /* 0x000fe20000010000 */
[----:B------:R-:W-:-:S05]  /*0140*/  ISETP.NE.AND P0, PT, R3, RZ, PT ;  /* 0x000000ff0300720c */ /* 0x000fca0003f05270 */
[----:B------:R-:W-:Y:S08]  /*0150*/  BSSY.RECONVERGENT B0, `(.L_x_0) ;  /* 0x00000f0000007945 */ /* 0x000ff00003800200 */
[----:B---3--:R-:W-:Y:S05]  /*0160*/  @P0 BRA `(.L_x_1) ;  /* 0x0000000c00b80947 */ /* 0x008fea0003800000 */
[----:B------:R-:W0:Y:S02]  /*0170*/  LDCU UR7, c[0x0][0x3b8] ;  /* 0x00007700ff0777ac */ /* 0x000e240008000800 */
[----:B0-----:R-:W-:-:S09]  /*0180*/  UISETP.GE.AND UP0, UPT, UR7, 0x1, UPT ;  /* 0x000000010700788c */ /* 0x001fd2000bf06270 */
[----:B------:R-:W-:Y:S05]  /*0190*/  BRA.U !UP0, `(.L_x_2) ;  /* 0x0000000908bc7547 */ /* 0x000fea000b800000 */
[----:B------:R-:W0:Y:S08]  /*01a0*/  LDC R7, c[0x0][0x3a0] ;  /* 0x0000e800ff077b82 */ /* 0x000e300000000800 */
[----:B------:R-:W1:Y:S01]  /*01b0*/  LDC R5, c[0x0][0x388] ;  /* 0x0000e200ff057b82 */ /* 0x000e620000000800 */
[----:B0-----:R-:W-:Y:S01]  /*01c0*/  ISETP.GT.AND P1, PT, R7, RZ, PT ;  /* 0x000000ff0700720c */ /* 0x001fe20003f24270 */
[----:B-1----:R-:W-:-:S12]  /*01d0*/  IMAD R4, R51, R5, RZ ;  /* 0x0000000533047224 */ /* 0x002fd800078e02ff */
[----:B------:R-:W-:Y:S05]  /*01e0*/  @!P1 BRA `(.L_x_3) ;  /* 0x0000000400549947 */ /* 0x000fea0003800000 */
[C---:B------:R-:W-:Y:S01]  /*01f0*/  ISETP.GE.AND P2, PT, R7.reuse, 0x4, PT ;  /* 0x000000040700780c */ /* 0x040fe20003f46270 */
[----:B------:R-:W-:Y:S01]  /*0200*/  IMAD R15, R4, R7, RZ ;  /* 0x00000007040f7224 */ /* 0x000fe200078e02ff */
[----:B------:R-:W-:Y:S01]  /*0210*/  LOP3.LUT P1, R21, R7, 0x3, RZ, 0xc0, !PT ;  /* 0x0000000307157812 */ /* 0x000fe2000782c0ff */
[----:B------:R-:W-:-:S03]  /*0220*/  IMAD.MOV.U32 R16, RZ, RZ, RZ ;  /* 0x000000ffff107224 */ /* 0x000fc600078e00ff */
[----:B------:R-:W-:-:S07]  /*0230*/  SHF.R.S32.HI R14, RZ, 0x1f, R15 ;  /* 0x0000001fff0e7819 */ /* 0x000fce000001140f */
[----:B------:R-:W-:Y:S05]  /*0240*/  @!P2 BRA `(.L_x_4) ;  /* 0x0000000000b8a947 */ /* 0x000fea0003800000 */
[----:B------:R-:W0:Y:S01]  /*0250*/  S2UR UR6, SR_CgaCtaId ;  /* 0x00000000000679c3 */ /* 0x000e220000008800 */
[----:B------:R-:W-:Y:S01]  /*0260*/  UMOV UR4, 0x400 ;  /* 0x0000040000047882 */ /* 0x000fe20000000000 */
[----:B------:R-:W-:Y:S01]  /*0270*/  LOP3.LUT R16, R7, 0x7ffffffc, RZ, 0xc0, !PT ;  /* 0x7ffffffc07107812 */ /* 0x000fe200078ec0ff */
[C-C-:B------:R-:W-:Y:S01]  /*0280*/  IMAD R18, R5.reuse, 0x3, R2.reuse ;  /* 0x0000000305127824 */ /* 0x140fe200078e0202 */
[----:B------:R-:W1:Y:S01]  /*0290*/  LDCU.64 UR12, c[0x0][0x390] ;  /* 0x00007200ff0c77ac */ /* 0x000e620008000a00 */
[--C-:B------:R-:W-:Y:S02]  /*02a0*/  IMAD R20, R5, 0x2, R2.reuse ;  /* 0x0000000205147824 */ /* 0x100fe400078e0202 */
[----:B------:R-:W-:Y:S01]  /*02b0*/  IMAD.IADD R22, R2, 0x1, R5 ;  /* 0x0000000102167824 */ /* 0x000fe200078e0205 */
[----:B------:R-:W2:Y:S01]  /*02c0*/  LDC R19, c[0x0][0x3a8] ;  /* 0x0000ea00ff137b82 */ /* 0x000ea20000000800 */
[----:B------:R-:W-:Y:S02]  /*02d0*/  IMAD.MOV.U32 R24, RZ, RZ, R2 ;  /* 0x000000ffff187224 */ /* 0x000fe400078e0002 */
[----:B------:R-:W-:Y:S01]  /*02e0*/  IMAD.MOV R17, RZ, RZ, -R16 ;  /* 0x000000ffff117224 */ /* 0x000fe200078e0a10 */
[----:B0-----:R-:W-:Y:S01]  /*02f0*/  ULEA UR4, UR6, UR4, 0x18 ;  /* 0x0000000406047291 */ /* 0x001fe2000f8ec0ff */
[----:B--2---:R-:W-:-:S05]  /*0300*/  IMAD R19, R19, 0x22, R2 ;  /* 0x0000002213137824 */ /* 0x004fca00078e0202 */
[----:B------:R-:W-:-:S05]  /*0310*/  LEA R19, R19, UR4, 0x3 ;  /* 0x0000000413137c11 */ /* 0x000fca000f8e18ff */
[----:B-1----:R-:W-:-:S07]  /*0320*/  VIADD R19, R19, 0x220 ;  /* 0x0000022013137836 */ /* 0x002fce0000000000 */
.L_x_5:
[C---:B------:R-:W-:Y:S02]  /*0330*/  IADD3 R7, P2, PT, R15.reuse, R24, RZ ;  /* 0x000000180f077210 */ /* 0x040fe40007f5e0ff */
[----:B------:R-:W-:Y:S02]  /*0340*/  IADD3 R6, P3, PT, R15, R22, RZ ;  /* 0x000000160f067210 */ /* 0x000fe40007f7e0ff */
[-C--:B------:R-:W-:Y:S02]  /*0350*/  LEA.HI.X.SX32 R10, R24, R14.reuse, 0x1, P2 ;  /* 0x0000000e180a7211 */ /* 0x080fe400010f0eff */
[C---:B------:R-:W-:Y:S02]  /*0360*/  LEA R8, P4, R7.reuse, UR12, 0x3 ;  /* 0x0000000c07087c11 */ /* 0x040fe4000f8818ff */
[----:B------:R-:W-:Y:S02]  /*0370*/  LEA.HI.X.SX32 R11, R22, R14, 0x1, P3 ;  /* 0x0000000e160b7211 */ /* 0x000fe400018f0eff */
[----:B------:R-:W-:-:S02]  /*0380*/  LEA.HI.X R9, R7, UR13, R10, 0x3, P4 ;  /* 0x0000000d07097c11 */ /* 0x000fc4000a0f1c0a */
[C---:B------:R-:W-:Y:S02]  /*0390*/  IADD3 R13, P2, PT, R15.reuse, R20, RZ ;  /* 0x000000140f0d7210 */ /* 0x040fe40007f5e0ff */
[----:B------:R-:W-:Y:S02]  /*03a0*/  LEA R10, P4, R6, UR12, 0x3 ;  /* 0x0000000c060a7c11 */ /* 0x000fe4000f8818ff */
[----:B------:R-:W-:Y:S01]  /*03b0*/  IADD3 R7, P3, PT, R15, R18, RZ ;  /* 0x000000120f077210 */ /* 0x000fe20007f7e0ff */
[----:B------:R-:W2:Y:S01]  /*03c0*/  LDG.E.64 R8, desc[UR10][R8.64] ;  /* 0x0000000a08087981 */ /* 0x000ea2000c1e1b00 */
[-C--:B------:R-:W-:Y:S02]  /*03d0*/  LEA.HI.X.SX32 R28, R20, R14.reuse, 0x1, P2 ;  /* 0x0000000e141c7211 */ /* 0x080fe400010f0eff */
[----:B------:R-:W-:Y:S02]  /*03e0*/  LEA.HI.X R11, R6, UR13, R11, 0x3, P4 ;  /* 0x0000000d060b7c11 */ /* 0x000fe4000a0f1c0b */
[----:B------:R-:W-:-:S02]  /*03f0*/  LEA.HI.X.SX32 R26, R18, R14, 0x1, P3 ;  /* 0x0000000e121a7211 */ /* 0x000fc400018f0eff */
[----:B------:R-:W-:Y:S02]  /*0400*/  LEA R12, P2, R13, UR12, 0x3 ;  /* 0x0000000c0d0c7c11 */ /* 0x000fe4000f8418ff */
[----:B------:R-:W-:Y:S01]  /*0410*/  LEA R6, P3, R7, UR12, 0x3 ;  /* 0x0000000c07067c11 */ /* 0x000fe2000f8618ff */
[----:B------:R-:W3:Y:S01]  /*0420*/  LDG.E.64 R10, desc[UR10][R10.64] ;  /* 0x0000000a0a0a7981 */ /* 0x000ee2000c1e1b00 */
[----:B------:R-:W-:Y:S02]  /*0430*/  LEA.HI.X R13, R13, UR13, R28, 0x3, P2 ;  /* 0x0000000d0d0d7c11 */ /* 0x000fe400090f1c1c */
[----:B------:R-:W-:-:S04]  /*0440*/  LEA.HI.X R7, R7, UR13, R26, 0x3, P3 ;  /* 0x0000000d07077c11 */ /* 0x000fc800098f1c1a */
[----:B------:R-:W5:Y:S04]  /*0450*/  LDG.E.64 R12, desc[UR10][R12.64] ;  /* 0x0000000a0c0c7981 */ /* 0x000f68000c1e1b00 */
[----:B------:R-:W4:Y:S01]  /*0460*/  LDG.E.64 R6, desc[UR10][R6.64] ;  /* 0x0000000a06067981 */ /* 0x000f22000c1e1b00 */
[----:B------:R-:W-:-:S05]  /*0470*/  VIADD R17, R17, 0x4 ;  /* 0x0000000411117836 */ /* 0x000fca0000000000 */
[----:B------:R-:W-:Y:S01]  /*0480*/  ISETP.NE.AND P2, PT, R17, RZ, PT ;  /* 0x000000ff1100720c */ /* 0x000fe20003f45270 */
[C---:B------:R-:W-:Y:S02]  /*0490*/  IMAD R24, R5.reuse, 0x4, R24 ;  /* 0x0000000405187824 */ /* 0x040fe400078e0218 */
[C---:B------:R-:W-:Y:S02]  /*04a0*/  IMAD R22, R5.reuse, 0x4, R22 ;  /* 0x0000000405167824 */ /* 0x040fe400078e0216 */
[C---:B------:R-:W-:Y:S02]  /*04b0*/  IMAD R20, R5.reuse, 0x4, R20 ;  /* 0x0000000405147824 */ /* 0x040fe400078e0214 */
[----:B------:R-:W-:Y:S01]  /*04c0*/  IMAD R18, R5, 0x4, R18 ;  /* 0x0000000405127824 */ /* 0x000fe200078e0212 */
[----:B--2---:R-:W-:Y:S04]  /*04d0*/  STS.64 [R19+-0x220], R8 ;  /* 0xfffde00813007388 */ /* 0x004fe80000000a00 */
[----:B---3--:R-:W-:Y:S04]  /*04e0*/  STS.64 [R19+-0x110], R10 ;  /* 0xfffef00a13007388 */ /* 0x008fe80000000a00 */
[----:B-----5:R-:W-:Y:S04]  /*04f0*/  STS.64 [R19], R12 ;  /* 0x0000000c13007388 */ /* 0x020fe80000000a00 */
[----:B----4-:R0:W-:Y:S02]  /*0500*/  STS.64 [R19+0x110], R6 ;  /* 0x0001100613007388 */ /* 0x0101e40000000a00 */
[----:B0-----:R-:W-:Y:S01]  /*0510*/  VIADD R19, R19, 0x440 ;  /* 0x0000044013137836 */ /* 0x001fe20000000000 */
[----:B------:R-:W-:Y:S06]  /*0520*/  @P2 BRA `(.L_x_5) ;  /* 0xfffffffc00802947 */ /* 0x000fec000383ffff */
.L_x_4:
[----:B------:R-:W-:Y:S05]  /*0530*/  @!P1 BRA `(.L_x_3) ;  /* 0x0000000000809947 */ /* 0x000fea0003800000 */
[----:B------:R-:W0:Y:S01]  /*0540*/  LDCU.64 UR12, c[0x0][0x390] ;  /* 0x00007200ff0c77ac */ /* 0x000e220008000a00 */
[----:B------:R-:W-:Y:S01]  /*0550*/  IMAD R10, R16, R5, R2 ;  /* 0x00000005100a7224 */ /* 0x000fe200078e0202 */
[----:B------:R-:W1:Y:S01]  /*0560*/  S2UR UR6, SR_CgaCtaId ;  /* 0x00000000000679c3 */ /* 0x000e620000008800 */
[----:B------:R-:W2:Y:S03]  /*0570*/  LDCU UR4, c[0x0][0x3a8] ;  /* 0x00007500ff0477ac */ /* 0x000ea60008000800 */
[----:B------:R-:W-:-:S04]  /*0580*/  IADD3 R7, P1, PT, R15, R10, RZ ;  /* 0x0000000a0f077210 */ /* 0x000fc80007f3e0ff */
[----:B------:R-:W-:Y:S02]  /*0590*/  LEA.HI.X.SX32 R8, R10, R14, 0x1, P1 ;  /* 0x0000000e0a087211 */ /* 0x000fe400008f0eff */
[----:B0-----:R-:W-:-:S04]  /*05a0*/  LEA R6, P1, R7, UR12, 0x3 ;  /* 0x0000000c07067c11 */ /* 0x001fc8000f8218ff */
[----:B------:R-:W-:-:S06]  /*05b0*/  LEA.HI.X R7, R7, UR13, R8, 0x3, P1 ;  /* 0x0000000d07077c11 */ /* 0x000fcc00088f1c08 */
[----:B------:R-:W3:Y:S01]  /*05c0*/  LDG.E.64 R6, desc[UR10][R6.64] ;  /* 0x0000000a06067981 */ /* 0x000ee2000c1e1b00 */
[----:B--2---:R-:W-:Y:S01]  /*05d0*/  VIADD R9, R16, UR4 ;  /* 0x0000000410097c36 */ /* 0x004fe20008000000 */
[----:B------:R-:W-:Y:S01]  /*05e0*/  UMOV UR4, 0x400 ;  /* 0x0000040000047882 */ /* 0x000fe20000000000 */
[----:B------:R-:W-:Y:S01]  /*05f0*/  ISETP.NE.AND P1, PT, R21, 0x1, PT ;  /* 0x000000011500780c */ /* 0x000fe20003f25270 */
[----:B-1----:R-:W-:Y:S01]  /*0600*/  ULEA UR4, UR6, UR4, 0x18 ;  /* 0x0000000406047291 */ /* 0x002fe2000f8ec0ff */
[----:B------:R-:W-:-:S05]  /*0610*/  IMAD R9, R9, 0x22, R2 ;  /* 0x0000002209097824 */ /* 0x000fca00078e0202 */
[----:B------:R-:W-:-:S05]  /*0620*/  LEA R11, R9, UR4, 0x3 ;  /* 0x00000004090b7c11 */ /* 0x000fca000f8e18ff */
[----:B---3--:R0:W-:Y:S01]  /*0630*/  STS.64 [R11], R6 ;  /* 0x000000060b007388 */ /* 0x0081e20000000a00 */
[----:B------:R-:W-:Y:S05]  /*0640*/  @!P1 BRA `(.L_x_3) ;  /* 0x00000000003c9947 */ /* 0x000fea0003800000 */
[----:B------:R-:W-:Y:S01]  /*0650*/  ISETP.NE.AND P1, PT, R21, 0x2, PT ;  /* 0x000000021500780c */ /* 0x000fe20003f25270 */
[----:B------:R-:W-:-:S05]  /*0660*/  IMAD.IADD R10, R10, 0x1, R5 ;  /* 0x000000010a0a7824 */ /* 0x000fca00078e0205 */
[----:B------:R-:W-:-:S07]  /*0670*/  IADD3 R9, P2, PT, R15, R10, RZ ;  /* 0x0000000a0f097210 */ /* 0x000fce0007f5e0ff */
[C---:B0-----:R-:W-:Y:S01]  /*0680*/  @P1 IMAD.IADD R7, R10.reuse, 0x1, R5 ;  /* 0x000000010a071824 */ /* 0x041fe200078e0205 */
[----:B------:R-:W-:Y:S02]  /*0690*/  LEA.HI.X.SX32 R10, R10, R14, 0x1, P2 ;  /* 0x0000000e0a0a7211 */ /* 0x000fe400010f0eff */
[----:B------:R-:W-:Y:S02]  /*06a0*/  LEA R6, P2, R9, UR12, 0x3 ;  /* 0x0000000c09067c11 */ /* 0x000fe4000f8418ff */
[----:B------:R-:W-:-:S04]  /*06b0*/  @P1 IADD3 R15, P3, PT, R15, R7, RZ ;  /* 0x000000070f0f1210 */ /* 0x000fc80007f7e0ff */
[----:B------:R-:W-:Y:S02]  /*06c0*/  @P1 LEA.HI.X.SX32 R14, R7, R14, 0x1, P3 ;  /* 0x0000000e070e1211 */ /* 0x000fe400018f0eff */
[----:B------:R-:W-:Y:S02]  /*06d0*/  @P1 LEA R8, P3, R15, UR12, 0x3 ;  /* 0x0000000c0f081c11 */ /* 0x000fe4000f8618ff */
[----:B------:R-:W-:Y:S02]  /*06e0*/  LEA.HI.X R7, R9, UR13, R10, 0x3, P2 ;  /* 0x0000000d09077c11 */ /* 0x000fe400090f1c0a */
[----:B------:R-:W-:-:S04]  /*06f0*/  @P1 LEA.HI.X R9, R15, UR13, R14, 0x3, P3 ;  /* 0x0000000d0f091c11 */ /* 0x000fc800098f1c0e */
[----:B------:R-:W2:Y:S04]  /*0700*/  LDG.E.64 R6, desc[UR10][R6.64] ;  /* 0x0000000a06067981 */ /* 0x000ea8000c1e1b00 */
[----:B------:R-:W3:Y:S04]  /*0710*/  @P1 LDG.E.64 R8, desc[UR10][R8.64] ;  /* 0x0000000a08081981 */ /* 0x000ee8000c1e1b00 */
[----:B--2---:R1:W-:Y:S04]  /*0720*/  STS.64 [R11+0x110], R6 ;  /* 0x000110060b007388 */ /* 0x0043e80000000a00 */
[----:B---3--:R1:W-:Y:S02]  /*0730*/  @P1 STS.64 [R11+0x220], R8 ;  /* 0x000220080b001388 */ /* 0x0083e40000000a00 */
.L_x_3:
[----:B------:R-:W-:-:S09]  /*0740*/  UISETP.NE.AND UP0, UPT, UR7, 0x1, UPT ;  /* 0x000000010700788c */ /* 0x000fd2000bf05270 */
[----:B------:R-:W-:Y:S05]  /*0750*/  BRA.U !UP0, `(.L_x_2) ;  /* 0x00000005084c7547 */ /* 0x000fea000b800000 */
[----:B01----:R-:W0:Y:S02]  /*0760*/  LDC R7, c[0x0][0x3a4] ;  /* 0x0000e900ff077b82 */ /* 0x003e240000000800 */
[----:B0-----:R-:W-:-:S13]  /*0770*/  ISETP.GE.AND P1, PT, R7, 0x1, PT ;  /* 0x000000010700780c */ /* 0x001fda0003f26270 */
[----:B------:R-:W-:Y:S05]  /*0780*/  @!P1 BRA `(.L_x_2) ;  /* 0x0000000400409947 */ /* 0x000fea0003800000 */
[----:B------:R-:W-:Y:S01]  /*0790*/  ISETP.GE.AND P1, PT, R7, 0x4, PT ;  /* 0x000000040700780c */ /* 0x000fe20003f26270 */
[----:B------:R-:W-:Y:S02]  /*07a0*/  IMAD R6, R4, R7, RZ ;  /* 0x0000000704067224 */ /* 0x000fe400078e02ff */
[----:B------:R-:W-:-:S03]  /*07b0*/  IMAD.MOV.U32 R16, RZ, RZ, RZ ;  /* 0x000000ffff107224 */ /* 0x000fc600078e00ff */
[----:B------:R-:W-:-:S07]  /*07c0*/  SHF.R.S32.HI R4, RZ, 0x1f, R6 ;  /* 0x0000001fff047819 */ /* 0x000fce0000011406 */
[----:B------:R-:W-:Y:S05]  /*07d0*/  @!P1 BRA `(.L_x_6) ;  /* 0x0000000000a49947 */ /* 0x000fea0003800000 */
[----:B------:R-:W0:Y:S01]  /*07e0*/  S2UR UR6, SR_CgaCtaId ;  /* 0x00000000000679c3 */ /* 0x000e220000008800 */
[----:B------:R-:W-:Y:S01]  /*07f0*/  UMOV UR4, 0x400 ;  /* 0x0000040000047882 */ /* 0x000fe20000000000 */
[----:B------:R-:W-:Y:S01]  /*0800*/  LOP3.LUT R16, R7, 0x7ffffffc, RZ, 0xc0, !PT ;  /* 0x7ffffffc07107812 */ /* 0x000fe200078ec0ff */
[----:B------:R-:W1:Y:S05]  /*0810*/  LDCU.64 UR12, c[0x0][0x398] ;  /* 0x00007300ff0c77ac */ /* 0x000e6a0008000a00 */
[----:B------:R-:W2:Y:S01]  /*0820*/  LDC R18, c[0x0][0x3ac] ;  /* 0x0000eb00ff127b82 */ /* 0x000ea20000000800 */
[----:B0-----:R-:W-:-:S03]  /*0830*/  ULEA UR6, UR6, UR4, 0x18 ;  /* 0x0000000406067291 */ /* 0x001fc6000f8ec0ff */
[----:B-1----:R-:W-:-:S09]  /*0840*/  UMOV UR4, URZ ;  /* 0x000000ff00047c82 */ /* 0x002fd20008000000 */
.L_x_7:
[----:B0-----:R-:W-:-:S04]  /*0850*/  IMAD R9, R5, UR4, R2 ;  /* 0x0000000405097c24 */ /* 0x001fc8000f8e0202 */
[----:B------:R-:W-:Y:S01]  /*0860*/  IMAD.IADD R11, R9, 0x1, R5 ;  /* 0x00000001090b7824 */ /* 0x000fe200078e0205 */
[----:B------:R-:W-:-:S03]  /*0870*/  IADD3 R10, P1, PT, R6, R9, RZ ;  /* 0x00000009060a7210 */ /* 0x000fc60007f3e0ff */
[--C-:B------:R-:W-:Y:S01]  /*0880*/  IMAD.IADD R13, R11, 0x1, R5.reuse ;  /* 0x000000010b0d7824 */ /* 0x100fe200078e0205 */
[-C--:B------:R-:W-:Y:S02]  /*0890*/  LEA.HI.X.SX32 R9, R9, R4.reuse, 0x1, P1 ;  /* 0x0000000409097211 */ /* 0x080fe400008f0eff */
[----:B------:R-:W-:Y:S01]  /*08a0*/  LEA R8, P1, R10, UR12, 0x3 ;  /* 0x0000000c0a087c11 */ /* 0x000fe2000f8218ff */
[----:B------:R-:W-:Y:S01]  /*08b0*/  IMAD.IADD R15, R13, 0x1, R5 ;  /* 0x000000010d0f7824 */ /* 0x000fe200078e0205 */
[----:B------:R-:W-:Y:S02]  /*08c0*/  IADD3 R14, P2, PT, R6, R11, RZ ;  /* 0x0000000b060e7210 */ /* 0x000fe40007f5e0ff */
[----:B------:R-:W-:Y:S02]  /*08d0*/  LEA.HI.X R9, R10, UR13, R9, 0x3, P1 ;  /* 0x0000000d0a097c11 */ /* 0x000fe400088f1c09 */
[----:B------:R-:W-:Y:S02]  /*08e0*/  LEA.HI.X.SX32 R11, R11, R4, 0x1, P2 ;  /* 0x000000040b0b7211 */ /* 0x000fe400010f0eff */
[----:B------:R-:W-:-:S02]  /*08f0*/  LEA R10, P1, R14, UR12, 0x3 ;  /* 0x0000000c0e0a7c11 */ /* 0x000fc4000f8218ff */
[C---:B------:R-:W-:Y:S01]  /*0900*/  IADD3 R19, P3, PT, R6.reuse, R13, RZ ;  /* 0x0000000d06137210 */ /* 0x040fe20007f7e0ff */
[----:B------:R-:W3:Y:S01]  /*0910*/  LDG.E.64 R8, desc[UR10][R8.64] ;  /* 0x0000000a08087981 */ /* 0x000ee2000c1e1b00 */
[----:B------:R-:W-:Y:S02]  /*0920*/  IADD3 R17, P4, PT, R6, R15, RZ ;  /* 0x0000000f06117210 */ /* 0x000fe40007f9e0ff */
[----:B------:R-:W-:Y:S02]  /*0930*/  LEA.HI.X R11, R14, UR13, R11, 0x3, P1 ;  /* 0x0000000d0e0b7c11 */ /* 0x000fe400088f1c0b */
[-C--:B------:R-:W-:Y:S02]  /*0940*/  LEA.HI.X.SX32 R22, R13, R4.reuse, 0x1, P3 ;  /* 0x000000040d167211 */ /* 0x080fe400018f0eff */
[----:B------:R-:W-:Y:S02]  /*0950*/  LEA R12, P2, R19, UR12, 0x3 ;  /* 0x0000000c130c7c11 */ /* 0x000fe4000f8418ff */
[----:B------:R-:W-:Y:S01]  /*0960*/  LEA.HI.X.SX32 R20, R15, R4, 0x1, P4 ;  /* 0x000000040f147211 */ /* 0x000fe200020f0eff */
[----:B------:R-:W5:Y:S01]  /*0970*/  LDG.E.64 R10, desc[UR10][R10.64] ;  /* 0x0000000a0a0a7981 */ /* 0x000f62000c1e1b00 */
[----:B------:R-:W-:-:S02]  /*0980*/  LEA R14, P1, R17, UR12, 0x3 ;  /* 0x0000000c110e7c11 */ /* 0x000fc4000f8218ff */
[----:B------:R-:W-:Y:S02]  /*0990*/  LEA.HI.X R13, R19, UR13, R22, 0x3, P2 ;  /* 0x0000000d130d7c11 */ /* 0x000fe400090f1c16 */
[----:B------:R-:W-:-:S04]  /*09a0*/  LEA.HI.X R15, R17, UR13, R20, 0x3, P1 ;  /* 0x0000000d110f7c11 */ /* 0x000fc800088f1c14 */
[----:B------:R-:W4:Y:S04]  /*09b0*/  LDG.E.64 R12, desc[UR10][R12.64] ;  /* 0x0000000a0c0c7981 */ /* 0x000f28000c1e1b00 */
[----:B------:R-:W4:Y:S01]  /*09c0*/  LDG.E.64 R14, desc[UR10][R14.64] ;  /* 0x0000000a0e0e7981 */ /* 0x000f22000c1e1b00 */
[----:B--2---:R-:W-:-:S04]  /*09d0*/  VIADD R17, R18, UR4 ;  /* 0x0000000412117c36 */ /* 0x004fc80008000000 */
[----:B------:R-:W-:Y:S01]  /*09e0*/  IMAD R17, R17, 0x22, R2 ;  /* 0x0000002211117824 */ /* 0x000fe200078e0202 */
[----:B------:R-:W-:-:S04]  /*09f0*/  UIADD3 UR4, UPT, UPT, UR4, 0x4, URZ ;  /* 0x0000000404047890 */ /* 0x000fc8000fffe0ff */
[----:B------:R-:W-:Y:S02]  /*0a00*/  LEA R17, R17, UR6, 0x3 ;  /* 0x0000000611117c11 */ /* 0x000fe4000f8e18ff */
[----:B------:R-:W-:-:S03]  /*0a10*/  ISETP.NE.AND P1, PT, R16, UR4, PT ;  /* 0x0000000410007c0c */ /* 0x000fc6000bf25270 */
[----:B---3--:R0:W-:Y:S04]  /*0a20*/  STS.64 [R17], R8 ;  /* 0x0000000811007388 */ /* 0x0081e80000000a00 */
[----:B-----5:R0:W-:Y:S04]  /*0a30*/  STS.64 [R17+0x110], R10 ;  /* 0x0001100a11007388 */ /* 0x0201e80000000a00 */
[----:B----4-:R0:W-:Y:S04]  /*0a40*/  STS.64 [R17+0x220], R12 ;  /* 0x0002200c11007388 */ /* 0x0101e80000000a00 */
[----:B------:R0:W-:Y:S01]  /*0a50*/  STS.64 [R17+0x330], R14 ;  /* 0x0003300e11007388 */ /* 0x0001e20000000a00 */
[----:B------:R-:W-:Y:S05]  /*0a60*/  @P1 BRA `(.L_x_7) ;  /* 0xfffffffc00781947 */ /* 0x000fea000383ffff */
.L_x_6:
[----:B------:R-:W-:-:S13]  /*0a70*/  LOP3.LUT P1, R7, R7, 0x3, RZ, 0xc0, !PT ;  /* 0x0000000307077812 */ /* 0x000fda000782c0ff */
[----:B------:R-:W-:Y:S05]  /*0a80*/  @!P1 BRA `(.L_x_2) ;  /* 0x0000000000809947 */ /* 0x000fea0003800000 */
[----:B------:R-:W1:Y:S01]  /*0a90*/  LDCU.64 UR12, c[0x0][0x398] ;  /* 0x00007300ff0c77ac */ /* 0x000e620008000a00 */
[----:B0-----:R-:W-:Y:S01]  /*0aa0*/  IMAD R13, R16, R5, R2 ;  /* 0x00000005100d7224 */ /* 0x001fe200078e0202 */
[----:B------:R-:W0:Y:S01]  /*0ab0*/  S2UR UR6, SR_CgaCtaId ;  /* 0x00000000000679c3 */ /* 0x000e220000008800 */
[----:B------:R-:W2:Y:S03]  /*0ac0*/  LDCU UR4, c[0x0][0x3ac] ;  /* 0x00007580ff0477ac */ /* 0x000ea60008000800 */
[----:B------:R-:W-:-:S04]  /*0ad0*/  IADD3 R9, P1, PT, R6, R13, RZ ;  /* 0x0000000d06097210 */ /* 0x000fc80007f3e0ff */
[----:B------:R-:W-:Y:S02]  /*0ae0*/  LEA.HI.X.SX32 R10, R13, R4, 0x1, P1 ;  /* 0x000000040d0a7211 */ /* 0x000fe400008f0eff */
[----:B-1----:R-:W-:-:S04]  /*0af0*/  LEA R8, P1, R9, UR12, 0x3 ;  /* 0x0000000c09087c11 */ /* 0x002fc8000f8218ff */
[----:B------:R-:W-:-:S06]  /*0b00*/  LEA.HI.X R9, R9, UR13, R10, 0x3, P1 ;  /* 0x0000000d09097c11 */ /* 0x000fcc00088f1c0a */
[----:B------:R-:W3:Y:S01]  /*0b10*/  LDG.E.64 R8, desc[UR10][R8.64] ;  /* 0x0000000a08087981 */ /* 0x000ee2000c1e1b00 */
[----:B--2---:R-:W-:Y:S01]  /*0b20*/  VIADD R11, R16, UR4 ;  /* 0x00000004100b7c36 */ /* 0x004fe20008000000 */
[----:B------:R-:W-:Y:S01]  /*0b30*/  UMOV UR4, 0x400 ;  /* 0x0000040000047882 */ /* 0x000fe20000000000 */
[----:B------:R-:W-:Y:S01]  /*0b40*/  ISETP.NE.AND P1, PT, R7, 0x1, PT ;  /* 0x000000010700780c */ /* 0x000fe20003f25270 */
[----:B0-----:R-:W-:Y:S01]  /*0b50*/  ULEA UR4, UR6, UR4, 0x18 ;  /* 0x0000000406047291 */ /* 0x001fe2000f8ec0ff */
[----:B------:R-:W-:-:S05]  /*0b60*/  IMAD R11, R11, 0x22, R2 ;  /* 0x000000220b0b7824 */ /* 0x000fca00078e0202 */
[----:B------:R-:W-:-:S05]  /*0b70*/  LEA R11, R11, UR4, 0x3 ;  /* 0x000000040b0b7c11 */ /* 0x000fca000f8e18ff */
[----:B---3--:R2:W-:Y:S01]  /*0b80*/  STS.64 [R11], R8 ;  /* 0x000000080b007388 */ /* 0x0085e20000000a00 */
[----:B------:R-:W-:Y:S05]  /*0b90*/  @!P1 BRA `(.L_x_2) ;  /* 0x00000000003c9947 */ /* 0x000fea0003800000 */
[----:B------:R-:W-:Y:S01]  /*0ba0*/  ISETP.NE.AND P1, PT, R7, 0x2, PT ;  /* 0x000000020700780c */ /* 0x000fe20003f25270 */
[----:B------:R-:W-:-:S05]  /*0bb0*/  IMAD.IADD R13, R13, 0x1, R5 ;  /* 0x000000010d0d7824 */ /* 0x000fca00078e0205 */
[----:B------:R-:W-:-:S04]  /*0bc0*/  IADD3 R7, P2, PT, R6, R13, RZ ;  /* 0x0000000d06077210 */ /* 0x000fc80007f5e0ff */
[----:B------:R-:W-:-:S03]  /*0bd0*/  LEA.HI.X.SX32 R10, R13, R4, 0x1, P2 ;  /* 0x000000040d0a7211 */ /* 0x000fc600010f0eff */
[----:B------:R-:W-:-:S05]  /*0be0*/  @P1 IMAD.IADD R5, R13, 0x1, R5 ;  /* 0x000000010d051824 */ /* 0x000fca00078e0205 */
[----:B--2---:R-:W-:Y:S02]  /*0bf0*/  @P1 IADD3 R8, P3, PT, R6, R5, RZ ;  /* 0x0000000506081210 */ /* 0x004fe40007f7e0ff */
[----:B------:R-:W-:Y:S02]  /*0c00*/  LEA R6, P2, R7, UR12, 0x3 ;  /* 0x0000000c07067c11 */ /* 0x000fe4000f8418ff */
[----:B------:R-:W-:Y:S02]  /*0c10*/  @P1 LEA.HI.X.SX32 R5, R5, R4, 0x1, P3 ;  /* 0x0000000405051211 */ /* 0x000fe400018f0eff */
[C---:B------:R-:W-:Y:S02]  /*0c20*/  @P1 LEA R4, P3, R8.reuse, UR12, 0x3 ;  /* 0x0000000c08041c11 */ /* 0x040fe4000f8618ff */
[----:B------:R-:W-:Y:S02]  /*0c30*/  LEA.HI.X R7, R7, UR13, R10, 0x3, P2 ;  /* 0x0000000d07077c11 */ /* 0x000fe400090f1c0a */
[----:B------:R-:W-:-:S04]  /*0c40*/  @P1 LEA.HI.X R5, R8, UR13, R5, 0x3, P3 ;  /* 0x0000000d08051c11 */ /* 0x000fc800098f1c05 */
[----:B------:R-:W2:Y:S04]  /*0c50*/  LDG.E.64 R6, desc[UR10][R6.64] ;  /* 0x0000000a06067981 */ /* 0x000ea8000c1e1b00 */
[----:B------:R-:W3:Y:S04]  /*0c60*/  @P1 LDG.E.64 R4, desc[UR10][R4.64] ;  /* 0x0000000a04041981 */ /* 0x000ee8000c1e1b00 */
[----:B--2---:R0:W-:Y:S04]  /*0c70*/  STS.64 [R11+0x110], R6 ;  /* 0x000110060b007388 */ /* 0x0041e80000000a00 */
[----:B---3--:R0:W-:Y:S02]  /*0c80*/  @P1 STS.64 [R11+0x220], R4 ;  /* 0x000220040b001388 */ /* 0x0081e40000000a00 */
.L_x_2:
[----:B0-----:R-:W0:Y:S02]  /*0c90*/  LDC R15, c[0x0][0x388] ;  /* 0x0000e200ff0f7b82 */ /* 0x001e240000000800 */
[----:B0-----:R-:W-:-:S13]  /*0ca0*/  ISETP.GE.AND P1, PT, R2, R15, PT ;  /* 0x0000000f0200720c */ /* 0x001fda0003f26270 */
[----:B------:R-:W-:Y:S05]  /*0cb0*/  @P1 BRA `(.L_x_1) ;  /* 0x0000000000e41947 */ /* 0x000fea0003800000 */
[----:B-1----:R-:W0:Y:S01]  /*0cc0*/  S2R R6, SR_CgaCtaId ;  /* 0x0000000000067919 */ /* 0x002e220000008800 */
[----:B------:R-:W-:Y:S01]  /*0cd0*/  MOV R5, 0x400 ;  /* 0x0000040000057802 */ /* 0x000fe20000000f00 */
[----:B------:R-:W-:Y:S01]  /*0ce0*/  BSSY.RECONVERGENT B1, `(.L_x_8) ;  /* 0x0000008000017945 */ /* 0x000fe20003800200 */
[----:B------:R-:W-:Y:S02]  /*0cf0*/  IMAD.MOV.U32 R4, RZ, RZ, R2 ;  /* 0x000000ffff047224 */ /* 0x000fe400078e0002 */
[----:B0-----:R-:W-:-:S07]  /*0d00*/  LEA R17, R6, R5, 0x18 ;  /* 0x0000000506117211 */ /* 0x001fce00078ec0ff */
.L_x_9:
[C---:B------:R-:W-:Y:S02]  /*0d10*/  IMAD R5, R4.reuse, 0x8, R17 ;  /* 0x0000000804057824 */ /* 0x040fe400078e0211 */
[----:B------:R-:W-:-:S03]  /*0d20*/  VIADD R4, R4, UR8 ;  /* 0x0000000804047c36 */ /* 0x000fc60008000000 */
[----:B------:R0:W-:Y:S02]  /*0d30*/  STS.64 [R5+0x1cb0], RZ ;  /* 0x001cb0ff05007388 */ /* 0x0001e40000000a00 */
[----:B------:R-:W-:-:S13]  /*0d40*/  ISETP.GE.AND P1, PT, R4, R15, PT ;  /* 0x0000000f0400720c */ /* 0x000fda0003f26270 */
[----:B0-----:R-:W-:Y:S05]  /*0d50*/  @!P1 BRA `(.L_x_9) ;  /* 0xfffffffc00ec9947 */ /* 0x001fea000383ffff */
[----:B------:R-:W-:Y:S05]  /*0d60*/  BSYNC.RECONVERGENT B1 ;  /* 0x0000000000017941 */ /* 0x000fea0003800200 */
.L_x_8:
[----:B------:R-:W-:Y:S01]  /*0d70*/  BSSY.RECONVERGENT B1, `(.L_x_10) ;  /* 0x0000007000017945 */ /* 0x000fe20003800200 */
[----:B------:R-:W-:-:S07]  /*0d80*/  IMAD.MOV.U32 R4, RZ, RZ, R2 ;  /* 0x000000ffff047224 */ /* 0x000fce00078e0002 */
.L_x_11:
[C---:B------:R-:W-:Y:S02]  /*0d90*/  IMAD R5, R4.reuse, 0x8, R17 ;  /* 0x0000000804057824 */ /* 0x040fe400078e0211 */
[----:B------:R-:W-:-:S03]  /*0da0*/  VIADD R4, R4, UR8 ;  /* 0x0000000804047c36 */ /* 0x000fc60008000000 */
[----:B------:R0:W-:Y:S02]  /*0db0*/  STS.64 [R5+0x1dc0], RZ ;  /* 0x001dc0ff05007388 */ /* 0x0001e40000000a00 */
[----:B------:R-:W-:-:S13]  /*0dc0*/  ISETP.GE.AND P1, PT, R4, R15, PT ;  /* 0x0000000f0400720c */ /* 0x000fda0003f26270 */
[----:B0-----:R-:W-:Y:S05]  /*0dd0*/  @!P1 BRA `(.L_x_11) ;  /* 0xfffffffc00ec9947 */ /* 0x001fea000383ffff */
[----:B------:R-:W-:Y:S05]  /*0de0*/  BSYNC.RECONVERGENT B1 ;  /* 0x0000000000017941 */ /* 0x000fea0003800200 */
.L_x_10:
[----:B------:R-:W-:Y:S01]  /*0df0*/  BSSY.RECONVERGENT B1, `(.L_x_12) ;  /* 0x0000007000017945 */ /* 0x000fe20003800200 */
[----:B------:R-:W-:-:S07]  /*0e00*/  IMAD.MOV.U32 R4, RZ, RZ, R2 ;  /* 0x000000ffff047224 */ /* 0x000fce00078e0002 */
.L_x_13:
[C---:B------:R-:W-:Y:S02]  /*0e10*/  IMAD R5, R4.reuse, 0x8, R17 ;  /* 0x0000000804057824 */ /* 0x040fe400078e0211 */
[----:B------:R-:W-:-:S03]  /*0e20*/  VIADD R4, R4, UR8 ;  /* 0x0000000804047c36 */ /* 0x000fc60008000000 */
[----:B------:R0:W-:Y:S02]  /*0e30*/  STS.64 [R5+0x1ed0], RZ ;  /* 0x001ed0ff05007388 */ /* 0x0001e40000000a00 */
[----:B------:R-:W-:-:S13]  /*0e40*/  ISETP.GE.AND P1, PT, R4, R15, PT ;  /* 0x0000000f0400720c */ /* 0x000fda0003f26270 */
[----:B0-----:R-:W-:Y:S05]  /*0e50*/  @!P1 BRA `(.L_x_13) ;  /* 0xfffffffc00ec9947 */ /* 0x001fea000383ffff */
[----:B------:R-:W-:Y:S05]  /*0e60*/  BSYNC.RECONVERGENT B1 ;  /* 0x0000000000017941 */ /* 0x000fea0003800200 */
.L_x_12:
[----:B------:R-:W-:Y:S01]  /*0e70*/  BSSY.RECONVERGENT B1, `(.L_x_14) ;  /* 0x0000007000017945 */ /* 0x000fe20003800200 */
[----:B------:R-:W-:-:S07]  /*0e80*/  IMAD.MOV.U32 R4, RZ, RZ, R2 ;  /* 0x000000ffff047224 */ /* 0x000fce00078e0002 */
.L_x_15:
[C---:B------:R-:W-:Y:S02]  /*0e90*/  IMAD R5, R4.reuse, 0x8, R17 ;  /* 0x0000000804057824 */ /* 0x040fe400078e0211 */
[----:B------:R-:W-:-:S03]  /*0ea0*/  VIADD R4, R4, UR8 ;  /* 0x0000000804047c36 */ /* 0x000fc60008000000 */
[----:B------:R0:W-:Y:S02]  /*0eb0*/  STS.64 [R5+0x1fe0], RZ ;  /* 0x001fe0ff05007388 */ /* 0x0001e40000000a00 */
[----:B------:R-:W-:-:S13]  /*0ec0*/  ISETP.GE.AND P1, PT, R4, R15, PT ;  /* 0x0000000f0400720c */ /* 0x000fda0003f26270 */
[----:B0-----:R-:W-:Y:S05]  /*0ed0*/  @!P1 BRA `(.L_x_15) ;  /* 0xfffffffc00ec9947 */ /* 0x001fea000383ffff */
[----:B------:R-:W-:Y:S05]  /*0ee0*/  BSYNC.RECONVERGENT B1 ;  /* 0x0000000000017941 */ /* 0x000fea0003800200 */
.L_x_14:
[----:B------:R-:W-:Y:S01]  /*0ef0*/  BSSY.RECONVERGENT B1, `(.L_x_16) ;  /* 0x0000007000017945 */ /* 0x000fe20003800200 */
[----:B------:R-:W-:-:S07]  /*0f00*/  IMAD.MOV.U32 R4, RZ, RZ, R2 ;  /* 0x000000ffff047224 */ /* 0x000fce00078e0002 */
.L_x_17:
[C---:B------:R-:W-:Y:S02]  /*0f10*/  IMAD R5, R4.reuse, 0x8, R17 ;  /* 0x0000000804057824 */ /* 0x040fe400078e0211 */
[----:B------:R-:W-:-:S03]  /*0f20*/  VIADD R4, R4, UR8 ;  /* 0x0000000804047c36 */ /* 0x000fc60008000000 */
[----:B------:R0:W-:Y:S02]  /*0f30*/  STS.64 [R5+0x20f0], RZ ;  /* 0x0020f0ff05007388 */ /* 0x0001e40000000a00 */
[----:B------:R-:W-:-:S13]  /*0f40*/  ISETP.GE.AND P1, PT, R4, R15, PT ;  /* 0x0000000f0400720c */ /* 0x000fda0003f26270 */
[----:B0-----:R-:W-:Y:S05]  /*0f50*/  @!P1 BRA `(.L_x_17) ;  /* 0xfffffffc00ec9947 */ /* 0x001fea000383ffff */
[----:B------:R-:W-:Y:S05]  /*0f60*/  BSYNC.RECONVERGENT B1 ;  /* 0x0000000000017941 */ /* 0x000fea0003800200 */
.L_x_16:
[----:B--2---:R-:W-:Y:S02]  /*0f70*/  IMAD R11, R51, 0x78, RZ ;  /* 0x00000078330b7824 */ /* 0x004fe400078e02ff */
[----:B------:R-:W-:-:S03]  /*0f80*/  IMAD.MOV.U32 R6, RZ, RZ, R2 ;  /* 0x000000ffff067224 */ /* 0x000fc600078e0002 */
[----:B------:R-:W-:-:S07]  /*0f90*/  SHF.R.S32.HI R13, RZ, 0x1f, R11 ;  /* 0x0000001fff0d7819 */ /* 0x000fce000001140b */
.L_x_18:
[----:B------:R-:W-:Y:S01]  /*0fa0*/  IMAD R7, R6, 0x8, R17 ;  /* 0x0000000806077824 */ /* 0x000fe200078e0211 */
[----:B0-----:R-:W0:Y:S01]  /*0fb0*/  LDCU.64 UR6, c[0x0][0x3b0] ;  /* 0x00007600ff0677ac */ /* 0x001e220008000a00 */
[----:B------:R-:W-:-:S03]  /*0fc0*/  IADD3 R5, P1, PT, R11, R6, RZ ;  /* 0x000000060b057210 */ /* 0x000fc60007f3e0ff */
[----:B------:R-:W1:Y:S01]  /*0fd0*/  LDS.64 R8, [R7] ;  /* 0x0000000007087984 */ /* 0x000e620000000a00 */
[C---:B------:R-:W-:Y:S01]  /*0fe0*/  LEA.HI.X.SX32 R10, R6.reuse, R13, 0x1, P1 ;  /* 0x0000000d060a7211 */ /* 0x040fe200008f0eff */
[----:B------:R-:W-:Y:S01]  /*0ff0*/  VIADD R6, R6, UR8 ;  /* 0x0000000806067c36 */ /* 0x000fe20008000000 */
[----:B0-----:R-:W-:-:S04]  /*1000*/  LEA R4, P1, R5, UR6, 0x3 ;  /* 0x0000000605047c11 */ /* 0x001fc8000f8218ff */
[----:B------:R-:W-:Y:S02]  /*1010*/  LEA.HI.X R5, R5, UR7, R10, 0x3, P1 ;  /* 0x0000000705057c11 */ /* 0x000fe400088f1c0a */
[----:B------:R-:W-:-:S03]  /*1020*/  ISETP.GE.AND P1, PT, R6, R15, PT ;  /* 0x0000000f0600720c */ /* 0x000fc60003f26270 */
[----:B-1----:R0:W-:Y:S10]  /*1030*/  STG.E.64 desc[UR10][R4.64], R8 ;  /* 0x0000000804007986 */ /* 0x0021f4000c101b0a */
[----:B------:R-:W-:Y:S05]  /*1040*/  @!P1 BRA `(.L_x_18) ;  /* 0xfffffffc00d49947 */ /* 0x000fea000383ffff */
.L_x_1:
[----:B------:R-:W-:Y:S05]  /*1050*/  BSYNC.RECONVERGENT B0 ;  /* 0x0000000000007941 */ /* 0x000fea0003800200 */
.L_x_0:
[----:B0-----:R-:W0:Y:S01]  /*1060*/  S2R R4, SR_LANEID ;  /* 0x0000000000047919 */ /* 0x001e220000000000 */
[----:B------:R-:W-:Y:S08]  /*1070*/  BAR.SYNC.DEFER_BLOCKING 0x0 ;  /* 0x0000000000007b1d */ /* 0x000ff00000010000 */
[----:B------:R-:W-:Y:S01]  /*1080*/  BAR.SYNC.DEFER_BLOCKING 0x0 ;  /* 0x0000000000007b1d */ /* 0x000fe20000010000 */
[----:B------:R-:W-:-:S02]  /*1090*/  ISETP.GT.U32.AND P1, PT, R49, 0x4ff, PT ;  /* 0x000004ff3100780c */ /* 0x000fc40003f24070 */
[--C-:B0-----:R-:W-:Y:S02]  /*10a0*/  SHF.R.U32.HI R5, RZ, 0x3, R4.reuse ;  /* 0x00000003ff057819 */ /* 0x101fe40000011604 */
[----:B-1----:R-:W-:Y:S01]  /*10b0*/  LOP3.LUT R6, R4, 0x7, RZ, 0xc0, !PT ;  /* 0x0000000704067812 */ /* 0x002fe200078ec0ff */
[----:B------:R-:W-:Y:S01]  /*10c0*/  BSSY.RECONVERGENT B0, `(.L_x_19) ;  /* 0x000006b000007945 */ /* 0x000fe20003800200 */
[--C-:B------:R-:W-:Y:S01]  /*10d0*/  SHF.R.U32.HI R7, RZ, 0x4, R4.reuse ;  /* 0x00000004ff077819 */ /* 0x100fe20000011604 */
[C---:B--2---:R-:W-:Y:S01]  /*10e0*/  IMAD.SHL.U32 R9, R5.reuse, 0x8, RZ ;  /* 0x0000000805097824 */ /* 0x044fe200078e00ff */
[----:B------:R-:W-:Y:S01]  /*10f0*/  SHF.R.U32.HI R53, RZ, 0x2, R4 ;  /* 0x00000002ff357819 */ /* 0x000fe20000011604 */
[----:B------:R-:W-:Y:S02]  /*1100*/  IMAD.SHL.U32 R10, R5, 0x8, RZ ;  /* 0x00000008050a7824 */ /* 0x000fe400078e00ff */
[--C-:B------:R-:W-:Y:S01]  /*1110*/  IMAD R8, R7, 0x8, R6.reuse ;  /* 0x0000000807087824 */ /* 0x100fe200078e0206 */
[----:B------:R-:W-:Y:S01]  /*1120*/  LOP3.LUT R6, R9, 0x8, R6, 0xe2, !PT ;  /* 0x0000000809067812 */ /* 0x000fe200078ee206 */
[----:B------:R-:W-:Y:S01]  /*1130*/  IMAD.SHL.U32 R5, R7, 0x8, RZ ;  /* 0x0000000807057824 */ /* 0x000fe200078e00ff */
[----:B------:R-:W-:-:S03]  /*1140*/  LOP3.LUT R7, R10, 0x8, RZ, 0xe2, !PT ;  /* 0x000000080a077812 */ /* 0x000fc600078ee2ff */
[----:B------:R-:W-:Y:S02]  /*1150*/  IMAD R5, R6, 0x88, R5 ;  /* 0x0000008806057824 */ /* 0x000fe400078e0205 */
[----:B------:R-:W-:Y:S01]  /*1160*/  IMAD R7, R8, 0x88, R7 ;  /* 0x0000008808077824 */ /* 0x000fe200078e0207 */
[----:B------:R-:W-:Y:S01]  /*1170*/  LOP3.LUT R8, R4, 0x3, RZ, 0xc0, !PT ;  /* 0x0000000304087812 */ /* 0x000fe200078ec0ff */
[--C-:B------:R-:W-:Y:S02]  /*1180*/  IMAD.U32 R32, R5, 0x2, R50.reuse ;  /* 0x0000000205207824 */ /* 0x100fe400078e0032 */
[----:B------:R-:W-:Y:S02]  /*1190*/  IMAD.U32 R12, R7, 0x2, R50 ;  /* 0x00000002070c7824 */ /* 0x000fe400078e0032 */
[C---:B------:R-:W-:Y:S02]  /*11a0*/  VIADD R6, R50.reuse, 0x20 ;  /* 0x0000002032067836 */ /* 0x040fe40000000000 */
[----:B------:R-:W-:Y:S01]  /*11b0*/  LDSM.16.M88.4 R32, [R32] ;  /* 0x000000002020783b */ /* 0x000fe20000000200 */
[----:B------:R-:W-:-:S02]  /*11c0*/  VIADD R4, R50, 0x1100 ;  /* 0x0000110032047836 */ /* 0x000fc40000000000 */
[--C-:B------:R-:W-:Y:S01]  /*11d0*/  IMAD.U32 R28, R5, 0x2, R6.reuse ;  /* 0x00000002051c7824 */ /* 0x100fe200078e0006 */
[----:B------:R-:W0:Y:S01]  /*11e0*/  LDSM.16.M88.4 R12, [R12] ;  /* 0x000000000c0c783b */ /* 0x000e220000000200 */
[----:B------:R-:W-:Y:S02]  /*11f0*/  IMAD.U32 R24, R7, 0x2, R6 ;  /* 0x0000000207187824 */ /* 0x000fe400078e0006 */
[----:B------:R-:W-:Y:S02]  /*1200*/  VIADD R6, R50, 0x1120 ;  /* 0x0000112032067836 */ /* 0x000fe40000000000 */
[----:B------:R-:W-:Y:S01]  /*1210*/  IMAD R53, R53, 0x14, R8 ;  /* 0x0000001435357824 */ /* 0x000fe200078e0208 */
[----:B------:R-:W-:Y:S01]  /*1220*/  LDSM.16.M88.4 R28, [R28] ;  /* 0x000000001c1c783b */ /* 0x000fe20000000200 */
[--C-:B------:R-:W-:Y:S02]  /*1230*/  IMAD.U32 R9, R5, 0x2, R4.reuse ;  /* 0x0000000205097824 */ /* 0x100fe400078e0004 */
[----:B------:R-:W-:Y:S01]  /*1240*/  IMAD.U32 R8, R7, 0x2, R4 ;  /* 0x0000000207087824 */ /* 0x000fe200078e0004 */
[----:B------:R-:W1:Y:S01]  /*1250*/  LDSM.16.M88.4 R24, [R24] ;  /* 0x000000001818783b */ /* 0x000e620000000200 */
[----:B------:R-:W-:-:S02]  /*1260*/  IMAD.U32 R16, R5, 0x2, R6 ;  /* 0x0000000205107824 */ /* 0x000fc400078e0006 */
[----:B------:R-:W-:Y:S02]  /*1270*/  IMAD.U32 R20, R7, 0x2, R6 ;  /* 0x0000000207147824 */ /* 0x000fe400078e0006 */
[----:B------:R-:W-:Y:S01]  /*1280*/  LDSM.16.M88.4 R4, [R9] ;  /* 0x000000000904783b */ /* 0x000fe20000000200 */
[----:B------:R-:W-:-:S03]  /*1290*/  IMAD.U32 R52, R53, 0x8, R48 ;  /* 0x0000000835347824 */ /* 0x000fc600078e0030 */
[----:B------:R-:W2:Y:S04]  /*12a0*/  LDSM.16.M88.4 R8, [R8] ;  /* 0x000000000808783b */ /* 0x000ea80000000200 */
[----:B------:R-:W3:Y:S04]  /*12b0*/  LDSM.16.M88.4 R20, [R20] ;  /* 0x000000001414783b */ /* 0x000ee80000000200 */
[----:B------:R-:W5:Y:S01]  /*12c0*/  LDSM.16.M88.4 R16, [R16] ;  /* 0x000000001010783b */ /* 0x000f620000000200 */
[C---:B0-----:R-:W-:Y:S08]  /*12d0*/  HMMA.16816.F32 R36, R32.reuse, R14, RZ ;  /* 0x0000000e2024723c */ /* 0x041ff000000018ff */
[----:B------:R-:W-:-:S12]  /*12e0*/  HMMA.16816.F32 R40, R32, R12, RZ ;  /* 0x0000000c2028723c */ /* 0x000fd800000018ff */
[----:B-1----:R-:W-:Y:S08]  /*12f0*/  HMMA.16816.F32 R44, R28, R26, R36 ;  /* 0x0000001a1c2c723c */ /* 0x002ff00000001824 */
[C---:B--2---:R-:W-:Y:S08]  /*1300*/  HMMA.16816.F32 R36, R32.reuse, R8, RZ ;  /* 0x000000082024723c */ /* 0x044ff000000018ff */
[----:B------:R-:W-:Y:S03]  /*1310*/  HMMA.16816.F32 R32, R32, R10, RZ ;  /* 0x0000000a2020723c */ /* 0x000fe600000018ff */
[----:B------:R-:W-:Y:S04]  /*1320*/  STS.64 [R52+0x20], R44 ;  /* 0x0000202c34007388 */ /* 0x000fe80000000a00 */
[----:B------:R-:W-:Y:S01]  /*1330*/  STS.64 [R52+0x520], R46 ;  /* 0x0005202e34007388 */ /* 0x000fe20000000a00 */
[C---:B------:R-:W-:Y:S08]  /*1340*/  HMMA.16816.F32 R40, R28.reuse, R24, R40 ;  /* 0x000000181c28723c */ /* 0x040ff00000001828 */
[C---:B---3--:R-:W-:Y:S08]  /*1350*/  HMMA.16816.F32 R36, R28.reuse, R20, R36 ;  /* 0x000000141c24723c */ /* 0x048ff00000001824 */
[----:B------:R-:W-:Y:S01]  /*1360*/  HMMA.16816.F32 R32, R28, R22, R32 ;  /* 0x000000161c20723c */ /* 0x000fe20000001820 */
[----:B------:R-:W-:-:S02]  /*1370*/  VIADD R28, R48, 0x40 ;  /* 0x00000040301c7836 */ /* 0x000fc40000000000 */
[----:B------:R0:W-:Y:S04]  /*1380*/  STS.64 [R52], R40 ;  /* 0x0000002834007388 */ /* 0x0001e80000000a00 */
[----:B------:R1:W-:Y:S01]  /*1390*/  STS.64 [R52+0x500], R42 ;  /* 0x0005002a34007388 */ /* 0x0003e20000000a00 */
[----:B0-----:R-:W-:Y:S02]  /*13a0*/  IMAD.U32 R40, R53, 0x8, R28 ;  /* 0x0000000835287824 */ /* 0x001fe400078e001c */
[C---:B------:R-:W-:Y:S03]  /*13b0*/  HMMA.16816.F32 R28, R4.reuse, R12, RZ ;  /* 0x0000000c041c723c */ /* 0x040fe600000018ff */
[----:B------:R1:W-:Y:S04]  /*13c0*/  STS.64 [R40], R36 ;  /* 0x0000002428007388 */ /* 0x0003e80000000a00 */
[----:B------:R1:W-:Y:S01]  /*13d0*/  STS.64 [R40+0x500], R38 ;  /* 0x0005002628007388 */ /* 0x0003e20000000a00 */
[----:B------:R-:W-:Y:S03]  /*13e0*/  HMMA.16816.F32 R12, R4, R14, RZ ;  /* 0x0000000e040c723c */ /* 0x000fe600000018ff */
[----:B------:R1:W-:Y:S04]  /*13f0*/  STS.64 [R40+0x20], R32 ;  /* 0x0000202028007388 */ /* 0x0003e80000000a00 */
[----:B------:R1:W-:Y:S05]  /*1400*/  STS.64 [R40+0x520], R34 ;  /* 0x0005202228007388 */ /* 0x0003ea0000000a00 */
[----:B-----5:R-:W-:Y:S01]  /*1410*/  HMMA.16816.F32 R28, R16, R24, R28 ;  /* 0x00000018101c723c */ /* 0x020fe2000000181c */
[----:B------:R-:W-:-:S04]  /*1420*/  VIADD R24, R48, 0xa00 ;  /* 0x00000a0030187836 */ /* 0x000fc80000000000 */
[----:B------:R-:W-:-:S03]  /*1430*/  IMAD.U32 R41, R53, 0x8, R24 ;  /* 0x0000000835297824 */ /* 0x000fc600078e0018 */
[----:B------:R-:W-:Y:S01]  /*1440*/  HMMA.16816.F32 R12, R16, R26, R12 ;  /* 0x0000001a100c723c */ /* 0x000fe2000000180c */
[----:B------:R-:W-:-:S04]  /*1450*/  VIADD R26, R48, 0xa40 ;  /* 0x00000a40301a7836 */ /* 0x000fc80000000000 */
[----:B------:R-:W-:-:S03]  /*1460*/  IMAD.U32 R53, R53, 0x8, R26 ;  /* 0x0000000835357824 */ /* 0x000fc600078e001a */
[C---:B------:R-:W-:Y:S03]  /*1470*/  HMMA.16816.F32 R24, R4.reuse, R8, RZ ;  /* 0x000000080418723c */ /* 0x040fe600000018ff */
[----:B------:R1:W-:Y:S04]  /*1480*/  STS.64 [R41], R28 ;  /* 0x0000001c29007388 */ /* 0x0003e80000000a00 */
[----:B------:R1:W-:Y:S01]  /*1490*/  STS.64 [R41+0x500], R30 ;  /* 0x0005001e29007388 */ /* 0x0003e20000000a00 */
[----:B------:R-:W-:Y:S03]  /*14a0*/  HMMA.16816.F32 R4, R4, R10, RZ ;  /* 0x0000000a0404723c */ /* 0x000fe600000018ff */
[----:B------:R1:W-:Y:S04]  /*14b0*/  STS.64 [R41+0x20], R12 ;  /* 0x0000200c29007388 */ /* 0x0003e80000000a00 */
[----:B------:R1:W-:Y:S05]  /*14c0*/  STS.64 [R41+0x520], R14 ;  /* 0x0005200e29007388 */ /* 0x0003ea0000000a00 */
[C---:B------:R-:W-:Y:S08]  /*14d0*/  HMMA.16816.F32 R24, R16.reuse, R20, R24 ;  /* 0x000000141018723c */ /* 0x040ff00000001818 */
[----:B------:R-:W-:Y:S11]  /*14e0*/  HMMA.16816.F32 R4, R16, R22, R4 ;  /* 0x000000161004723c */ /* 0x000ff60000001804 */
[----:B------:R1:W-:Y:S04]  /*14f0*/  STS.64 [R53], R24 ;  /* 0x0000001835007388 */ /* 0x0003e80000000a00 */
[----:B------:R1:W-:Y:S04]  /*1500*/  STS.64 [R53+0x500], R26 ;  /* 0x0005001a35007388 */ /* 0x0003e80000000a00 */
[----:B------:R1:W-:Y:S04]  /*1510*/  STS.64 [R53+0x20], R4 ;  /* 0x0000200435007388 */ /* 0x0003e80000000a00 */
[----:B------:R1:W-:Y:S01]  /*1520*/  STS.64 [R53+0x520], R6 ;  /* 0x0005200635007388 */ /* 0x0003e20000000a00 */
[----:B------:R-:W-:Y:S06]  /*1530*/  BAR.SYNC.DEFER_BLOCKING 0x0 ;  /* 0x0000000000007b1d */ /* 0x000fec0000010000 */
[----:B------:R-:W-:Y:S05]  /*1540*/  @P1 BRA `(.L_x_20) ;  /* 0x0000000000881947 */ /* 0x000fea0003800000 */
[----:B-1----:R-:W0:Y:S01]  /*1550*/  S2R R6, SR_CgaCtaId ;  /* 0x0000000000067919 */ /* 0x002e220000008800 */
[----:B------:R-:W-:Y:S01]  /*1560*/  MOV R5, 0x400 ;  /* 0x0000040000057802 */ /* 0x000fe20000000f00 */
[----:B------:R-:W-:Y:S01]  /*1570*/  BSSY.RECONVERGENT B1, `(.L_x_21) ;  /* 0x000000b000017945 */ /* 0x000fe20003800200 */
[----:B------:R-:W-:Y:S02]  /*1580*/  IMAD.MOV.U32 R4, RZ, RZ, R49 ;  /* 0x000000ffff047224 */ /* 0x000fe400078e0031 */
[----:B0-----:R-:W-:-:S07]  /*1590*/  LEA R9, R6, R5, 0x18 ;  /* 0x0000000506097211 */ /* 0x001fce00078ec0ff */
.L_x_22:
[C---:B0-----:R-:W-:Y:S02]  /*15a0*/  IMAD R5, R4.reuse, 0x4, R9 ;  /* 0x0000000404057824 */ /* 0x041fe400078e0209 */
[----:B------:R-:W-:-:S03]  /*15b0*/  VIADD R4, R4, UR5 ;  /* 0x0000000504047c36 */ /* 0x000fc60008000000 */
[----:B------:R-:W-:Y:S02]  /*15c0*/  LDS R6, [R5+0x1400] ;  /* 0x0014000005067984 */ /* 0x000fe40000000800 */
[----:B------:R-:W-:Y:S02]  /*15d0*/  ISETP.GE.U32.AND P1, PT, R4, 0x500, PT ;  /* 0x000005000400780c */ /* 0x000fe40003f26070 */
[----:B------:R-:W0:Y:S02]  /*15e0*/  LDS R7, [R5] ;  /* 0x0000000005077984 */ /* 0x000e240000000800 */
[----:B0-----:R-:W-:-:S05]  /*15f0*/  FADD R6, R6, R7 ;  /* 0x0000000706067221 */ /* 0x001fca0000000000 */
[----:B------:R0:W-:Y:S04]  /*1600*/  STS [R5], R6 ;  /* 0x0000000605007388 */ /* 0x0001e80000000800 */
[----:B------:R-:W-:Y:S05]  /*1610*/  @!P1 BRA `(.L_x_22) ;  /* 0xfffffffc00e09947 */ /* 0x000fea000383ffff */
[----:B------:R-:W-:Y:S05]  /*1620*/  BSYNC.RECONVERGENT B1 ;  /* 0x0000000000017941 */ /* 0x000fea0003800200 */
.L_x_21:
[----:B------:R-:W-:Y:S01]  /*1630*/  BSSY.RECONVERGENT B1, `(.L_x_23) ;  /* 0x000000a000017945 */ /* 0x000fe20003800200 */
[----:B------:R-:W-:-:S07]  /*1640*/  IMAD.MOV.U32 R4, RZ, RZ, R49 ;  /* 0x000000ffff047224 */ /* 0x000fce00078e0031 */
.L_x_24:
[C---:B01----:R-:W-:Y:S02]  /*1650*/  IMAD R5, R4.reuse, 0x4, R9 ;  /* 0x0000000404057824 */ /* 0x043fe400078e0209 */
        /* <DEDUP_REMOVED lines=8> */
.L_x_23:
[----:B------:R-:W-:-:S07]  /*16e0*/  IMAD.MOV.U32 R4, RZ, RZ, R49 ;  /* 0x000000ffff047224 */ /* 0x000fce00078e0031 */
.L_x_25:
        /* <DEDUP_REMOVED lines=8> */
.L_x_20:
[----:B------:R-:W-:Y:S05]  /*1770*/  BSYNC.RECONVERGENT B0 ;  /* 0x0000000000007941 */ /* 0x000fea0003800200 */
.L_x_19:
[----:B------:R-:W-:Y:S06]  /*1780*/  BAR.SYNC.DEFER_BLOCKING 0x0 ;  /* 0x0000000000007b1d */ /* 0x000fec0000010000 */
[----:B------:R-:W2:Y:S01]  /*1790*/  LDCU UR7, c[0x0][0x384] ;  /* 0x00007080ff0777ac */ /* 0x000ea20008000800 */
[----:B------:R-:W-:Y:S04]  /*17a0*/  BSSY.RECONVERGENT B0, `(.L_x_26) ;  /* 0x0000027000007945 */ /* 0x000fe80003800200 */
[----:B------:R-:W-:Y:S05]  /*17b0*/  @P0 BRA `(.L_x_27) ;  /* 0x0000000000940947 */ /* 0x000fea0003800000 */
[----:B01----:R-:W0:Y:S01]  /*17c0*/  LDC.64 R4, c[0x0][0x3b0] ;  /* 0x0000ec00ff047b82 */ /* 0x003e220000000a00 */
[----:B------:R-:W-:Y:S02]  /*17d0*/  IMAD R7, R51, 0x1e0, RZ ;  /* 0x000001e033077824 */ /* 0x000fe400078e02ff */
[----:B------:R-:W-:Y:S02]  /*17e0*/  IMAD.MOV.U32 R8, RZ, RZ, RZ ;  /* 0x000000ffff087224 */ /* 0x000fe400078e00ff */
[----:B0-----:R-:W-:-:S07]  /*17f0*/  IMAD.WIDE R6, R7, 0x2, R4 ;  /* 0x0000000207067825 */ /* 0x001fce00078e0204 */
.L_x_33:
[----:B------:R-:W-:Y:S01]  /*1800*/  ISETP.GT.U32.AND P0, PT, R2, 0x1f, PT ;  /* 0x0000001f0200780c */ /* 0x000fe20003f04070 */
[----:B------:R-:W-:-:S12]  /*1810*/  BSSY.RECONVERGENT B1, `(.L_x_28) ;  /* 0x000001a000017945 */ /* 0x000fd80003800200 */
[----:B0-----:R-:W-:Y:S05]  /*1820*/  @P0 BRA `(.L_x_29) ;  /* 0x0000000000600947 */ /* 0x001fea0003800000 */
[----:B------:R-:W-:Y:S02]  /*1830*/  VIADD R5, R8, 0xffffffff ;  /* 0xffffffff08057836 */ /* 0x000fe40000000000 */
[----:B------:R-:W-:Y:S02]  /*1840*/  IMAD.MOV.U32 R9, RZ, RZ, R2 ;  /* 0x000000ffff097224 */ /* 0x000fe400078e0002 */
[----:B------:R-:W-:-:S05]  /*1850*/  IMAD R5, R5, R8, RZ ;  /* 0x0000000805057224 */ /* 0x000fca00078e02ff */
[----:B------:R-:W-:-:S07]  /*1860*/  SHF.R.U32.HI R14, RZ, 0x1, R5 ;  /* 0x00000001ff0e7819 */ /* 0x000fce0000011605 */
.L_x_32:
[----:B------:R-:W-:Y:S01]  /*1870*/  ISETP.GE.U32.AND P0, PT, R9, R8, PT ;  /* 0x000000080900720c */ /* 0x000fe20003f06070 */
[----:B------:R-:W-:-:S12]  /*1880*/  BSSY.RECONVERGENT B2, `(.L_x_30) ;  /* 0x000000f000027945 */ /* 0x000fd80003800200 */
[----:B0-----:R-:W-:Y:S05]  /*1890*/  @P0 BRA `(.L_x_31) ;  /* 0x0000000000340947 */ /* 0x001fea0003800000 */
[----:B------:R-:W0:Y:S01]  /*18a0*/  S2UR UR6, SR_CgaCtaId ;  /* 0x00000000000679c3 */ /* 0x000e220000008800 */
[----:B------:R-:W-:Y:S01]  /*18b0*/  UMOV UR4, 0x400 ;  /* 0x0000040000047882 */ /* 0x000fe20000000000 */
[----:B------:R-:W-:Y:S01]  /*18c0*/  IMAD R4, R8, 0x28, R9 ;  /* 0x0000002808047824 */ /* 0x000fe200078e0209 */
[----:B0-----:R-:W-:-:S06]  /*18d0*/  ULEA UR4, UR6, UR4, 0x18 ;  /* 0x0000000406047291 */ /* 0x001fcc000f8ec0ff */
[----:B------:R-:W-:Y:S01]  /*18e0*/  LEA R10, R4, UR4, 0x2 ;  /* 0x00000004040a7c11 */ /* 0x000fe2000f8e10ff */
[----:B------:R-:W-:-:S05]  /*18f0*/  IMAD.IADD R4, R14, 0x1, R9 ;  /* 0x000000010e047824 */ /* 0x000fca00078e0209 */
[----:B------:R-:W0:Y:S01]  /*1900*/  LDS R10, [R10] ;  /* 0x000000000a0a7984 */ /* 0x000e220000000800 */
[----:B--2---:R-:W-:-:S04]  /*1910*/  IADD3 R5, P0, PT, R4, UR7, RZ ;  /* 0x0000000704057c10 */ /* 0x004fc8000ff1e0ff */
[----:B----4-:R-:W-:Y:S02]  /*1920*/  LEA.HI.X.SX32 R12, R0, RZ, 0x1, P0 ;  /* 0x000000ff000c7211 */ /* 0x010fe400000f0eff */
[----:B------:R-:W-:-:S04]  /*1930*/  LEA R4, P0, R5, R6, 0x1 ;  /* 0x0000000605047211 */ /* 0x000fc800078008ff */
[----:B------:R-:W-:Y:S02]  /*1940*/  LEA.HI.X R5, R5, R7, R12, 0x1, P0 ;  /* 0x0000000705057211 */ /* 0x000fe400000f0c0c */
[----:B0-----:R-:W-:-:S05]  /*1950*/  F2FP.F16.F32.PACK_AB R11, RZ, R10 ;  /* 0x0000000aff0b723e */ /* 0x001fca00000000ff */
[----:B------:R0:W-:Y:S02]  /*1960*/  STG.E.U16 desc[UR10][R4.64], R11 ;  /* 0x0000000b04007986 */ /* 0x0001e4000c10150a */
.L_x_31:
[----:B--2---:R-:W-:Y:S05]  /*1970*/  BSYNC.RECONVERGENT B2 ;  /* 0x0000000000027941 */ /* 0x004fea0003800200 */
.L_x_30:
[----:B------:R-:W-:-:S05]  /*1980*/  VIADD R9, R9, UR8 ;  /* 0x0000000809097c36 */ /* 0x000fca0008000000 */
[----:B------:R-:W-:-:S13]  /*1990*/  ISETP.GE.U32.AND P0, PT, R9, 0x20, PT ;  /* 0x000000200900780c */ /* 0x000fda0003f06070 */
[----:B------:R-:W-:Y:S05]  /*19a0*/  @!P0 BRA `(.L_x_32) ;  /* 0xfffffffc00b08947 */ /* 0x000fea000383ffff */
.L_x_29:
[----:B--2---:R-:W-:Y:S05]  /*19b0*/  BSYNC.RECONVERGENT B1 ;  /* 0x0000000000017941 */ /* 0x004fea0003800200 */
.L_x_28:
[----:B------:R-:W-:-:S05]  /*19c0*/  VIADD R8, R8, 0x1 ;  /* 0x0000000108087836 */ /* 0x000fca0000000000 */
[----:B------:R-:W-:-:S13]  /*19d0*/  ISETP.NE.AND P0, PT, R8, 0x20, PT ;  /* 0x000000200800780c */ /* 0x000fda0003f05270 */
[----:B------:R-:W-:Y:S05]  /*19e0*/  @P0 BRA `(.L_x_33) ;  /* 0xfffffffc00840947 */ /* 0x000fea000383ffff */
[----:B------:R-:W-:-:S13]  /*19f0*/  ISETP.NE.AND P0, PT, R2, RZ, PT ;  /* 0x000000ff0200720c */ /* 0x000fda0003f05270 */
[----:B------:R3:W-:Y:S02]  /*1a00*/  @!P0 STG.E.U16 desc[UR10][R6.64+0x3be], RZ ;  /* 0x0003beff06008986 */ /* 0x0007e4000c10150a */
.L_x_27:
[----:B--2---:R-:W-:Y:S05]  /*1a10*/  BSYNC.RECONVERGENT B0 ;  /* 0x0000000000007941 */ /* 0x004fea0003800200 */
.L_x_26:
[----:B01----:R-:W0:Y:S01]  /*1a20*/  LDC R4, c[0x0][0x370] ;  /* 0x0000dc00ff047b82 */ /* 0x003e220000000800 */
[----:B------:R-:W1:Y:S01]  /*1a30*/  LDCU UR4, c[0x0][0x380] ;  /* 0x00007000ff0477ac */ /* 0x000e620008000800 */
[----:B0-----:R-:W-:-:S06]  /*1a40*/  IMAD.IADD R51, R4, 0x1, R51 ;  /* 0x0000000104337824 */ /* 0x001fcc00078e0233 */
[----:B------:R-:W-:Y:S01]  /*1a50*/  BAR.SYNC.DEFER_BLOCKING 0x0 ;  /* 0x0000000000007b1d */ /* 0x000fe20000010000 */
[----:B-1----:R-:W-:-:S13]  /*1a60*/  ISETP.GE.AND P0, PT, R51, UR4, PT ;  /* 0x0000000433007c0c */ /* 0x002fda000bf06270 */
[----:B------:R-:W-:Y:S05]  /*1a70*/  @!P0 BRA `(.L_x_34) ;  /* 0xffffffe400ac8947 */ /* 0x000fea000383ffff */
[----:B------:R-:W-:Y:S05]  /*1a80*/  EXIT ;  /* 0x000000000000794d */ /* 0x000fea0003800000 */
.L_x_35:
[----:B------:R-:W-:-:S00]  /*1a90*/  BRA `(.L_x_35) ;  /* 0xfffffffc00fc7947 */ /* 0x000fc0000383ffff */
[----:B------:R-:W-:-:S00]  /*1aa0*/  NOP ;  /* 0x0000000000007918 */ /* 0x000fc00000000000 */
        /* <DEDUP_REMOVED lines=13> */
.L_x_36:


//--------------------- .nv.shared._Z21DotFeatureInteractionILi2EEviii5ParamI6__halfXT_EE --------------------------
	.section	.nv.shared._Z21DotFeatureInteractionILi2EEviii5ParamI6__halfXT_EE,"aw",@nobits
	.sectionflags	@""
	.align	16
	.zero		1024


//--------------------- .nv.shared.reserved.0     --------------------------
	.section	.nv.shared.reserved.0,"aw",@nobits
	.weak		__nv_reservedSMEM_offset_0_alias
	.size		__nv_reservedSMEM_offset_0_alias, 0, 64
	.other		__nv_reservedSMEM_offset_0_alias,@"STO_CUDA_RESERVED_SHARED STV_DEFAULT"
__nv_reservedSMEM_offset_0_alias:
	.zero		0
	.zero		64


//--------------------- .nv.constant0._Z21DotFeatureInteractionILi2EEviii5ParamI6__halfXT_EE --------------------------
	.section	.nv.constant0._Z21DotFeatureInteractionILi2EEviii5ParamI6__halfXT_EE,"a",@progbits
	.sectionflags	@""
	.align	4
.nv.constant0._Z21DotFeatureInteractionILi2EEviii5ParamI6__halfXT_EE:
	.zero		960


//--------------------- SYMBOLS --------------------------

	.type		.nv.reservedSmem.offset0,@object
	.size		.nv.reservedSmem.offset0,0x4
	.type		.nv.reservedSmem.cap,@object
	.size		.nv.reservedSmem.cap,0x4
